//
// Generated by NVIDIA NVVM Compiler
//
// Compiler Build ID: CL-36424714
// Cuda compilation tools, release 13.0, V13.0.88
// Based on NVVM 20.0.0
//

.version 9.0
.target sm_100
.address_size 64

	// .globl	_Z8diagonalPfS_S_iii
// _ZZ15mult_transposeBPfS_S_iiiE7sTile_A has been demoted
// _ZZ15mult_transposeBPfS_S_iiiE7sTile_B has been demoted

.visible .entry _Z8diagonalPfS_S_iii(
	.param .u64 .ptr .align 1 _Z8diagonalPfS_S_iii_param_0,
	.param .u64 .ptr .align 1 _Z8diagonalPfS_S_iii_param_1,
	.param .u64 .ptr .align 1 _Z8diagonalPfS_S_iii_param_2,
	.param .u32 _Z8diagonalPfS_S_iii_param_3,
	.param .u32 _Z8diagonalPfS_S_iii_param_4,
	.param .u32 _Z8diagonalPfS_S_iii_param_5
)
{
	.reg .pred 	%p<11>;
	.reg .b32 	%r<32>;
	.reg .b32 	%f<112>;
	.reg .b64 	%rd<46>;

	ld.param.u64 	%rd16, [_Z8diagonalPfS_S_iii_param_0];
	ld.param.u64 	%rd17, [_Z8diagonalPfS_S_iii_param_1];
	ld.param.u64 	%rd15, [_Z8diagonalPfS_S_iii_param_2];
	ld.param.u32 	%r18, [_Z8diagonalPfS_S_iii_param_3];
	ld.param.u32 	%r19, [_Z8diagonalPfS_S_iii_param_4];
	cvta.to.global.u64 	%rd1, %rd17;
	cvta.to.global.u64 	%rd2, %rd16;
	mov.u32 	%r20, %tid.y;
	mov.u32 	%r21, %ntid.y;
	mov.u32 	%r22, %ctaid.y;
	mad.lo.s32 	%r1, %r21, %r22, %r20;
	setp.lt.s32 	%p1, %r19, 1;
	mov.f32 	%f111, 0f00000000;
	@%p1 bra 	$L__BB0_13;
	mul.lo.s32 	%r2, %r19, %r1;
	and.b32  	%r3, %r19, 15;
	setp.lt.u32 	%p2, %r19, 16;
	mov.f32 	%f111, 0f00000000;
	mov.b32 	%r29, 0;
	@%p2 bra 	$L__BB0_4;
	and.b32  	%r29, %r19, 2147483632;
	neg.s32 	%r27, %r29;
	mul.wide.u32 	%rd18, %r2, 4;
	add.s64 	%rd19, %rd18, 32;
	add.s64 	%rd43, %rd1, %rd19;
	add.s64 	%rd42, %rd2, %rd19;
	mov.f32 	%f111, 0f00000000;
$L__BB0_3:
	.pragma "nounroll";
	ld.global.f32 	%f18, [%rd42+-32];
	ld.global.f32 	%f19, [%rd43+-32];
	fma.rn.f32 	%f20, %f18, %f19, %f111;
	ld.global.f32 	%f21, [%rd42+-28];
	ld.global.f32 	%f22, [%rd43+-28];
	fma.rn.f32 	%f23, %f21, %f22, %f20;
	ld.global.f32 	%f24, [%rd42+-24];
	ld.global.f32 	%f25, [%rd43+-24];
	fma.rn.f32 	%f26, %f24, %f25, %f23;
	ld.global.f32 	%f27, [%rd42+-20];
	ld.global.f32 	%f28, [%rd43+-20];
	fma.rn.f32 	%f29, %f27, %f28, %f26;
	ld.global.f32 	%f30, [%rd42+-16];
	ld.global.f32 	%f31, [%rd43+-16];
	fma.rn.f32 	%f32, %f30, %f31, %f29;
	ld.global.f32 	%f33, [%rd42+-12];
	ld.global.f32 	%f34, [%rd43+-12];
	fma.rn.f32 	%f35, %f33, %f34, %f32;
	ld.global.f32 	%f36, [%rd42+-8];
	ld.global.f32 	%f37, [%rd43+-8];
	fma.rn.f32 	%f38, %f36, %f37, %f35;
	ld.global.f32 	%f39, [%rd42+-4];
	ld.global.f32 	%f40, [%rd43+-4];
	fma.rn.f32 	%f41, %f39, %f40, %f38;
	ld.global.f32 	%f42, [%rd42];
	ld.global.f32 	%f43, [%rd43];
	fma.rn.f32 	%f44, %f42, %f43, %f41;
	ld.global.f32 	%f45, [%rd42+4];
	ld.global.f32 	%f46, [%rd43+4];
	fma.rn.f32 	%f47, %f45, %f46, %f44;
	ld.global.f32 	%f48, [%rd42+8];
	ld.global.f32 	%f49, [%rd43+8];
	fma.rn.f32 	%f50, %f48, %f49, %f47;
	ld.global.f32 	%f51, [%rd42+12];
	ld.global.f32 	%f52, [%rd43+12];
	fma.rn.f32 	%f53, %f51, %f52, %f50;
	ld.global.f32 	%f54, [%rd42+16];
	ld.global.f32 	%f55, [%rd43+16];
	fma.rn.f32 	%f56, %f54, %f55, %f53;
	ld.global.f32 	%f57, [%rd42+20];
	ld.global.f32 	%f58, [%rd43+20];
	fma.rn.f32 	%f59, %f57, %f58, %f56;
	ld.global.f32 	%f60, [%rd42+24];
	ld.global.f32 	%f61, [%rd43+24];
	fma.rn.f32 	%f62, %f60, %f61, %f59;
	ld.global.f32 	%f63, [%rd42+28];
	ld.global.f32 	%f64, [%rd43+28];
	fma.rn.f32 	%f111, %f63, %f64, %f62;
	add.s32 	%r27, %r27, 16;
	add.s64 	%rd43, %rd43, 64;
	add.s64 	%rd42, %rd42, 64;
	setp.ne.s32 	%p3, %r27, 0;
	@%p3 bra 	$L__BB0_3;
$L__BB0_4:
	setp.eq.s32 	%p4, %r3, 0;
	@%p4 bra 	$L__BB0_13;
	and.b32  	%r9, %r19, 7;
	setp.lt.u32 	%p5, %r3, 8;
	@%p5 bra 	$L__BB0_7;
	add.s32 	%r24, %r29, %r2;
	mul.wide.u32 	%rd20, %r24, 4;
	add.s64 	%rd21, %rd2, %rd20;
	ld.global.f32 	%f66, [%rd21];
	add.s64 	%rd22, %rd1, %rd20;
	ld.global.f32 	%f67, [%rd22];
	fma.rn.f32 	%f68, %f66, %f67, %f111;
	cvt.u64.u32 	%rd23, %r2;
	cvt.u64.u32 	%rd24, %r29;
	add.s64 	%rd25, %rd24, %rd23;
	shl.b64 	%rd26, %rd25, 2;
	add.s64 	%rd27, %rd2, %rd26;
	ld.global.f32 	%f69, [%rd27+4];
	add.s64 	%rd28, %rd1, %rd26;
	ld.global.f32 	%f70, [%rd28+4];
	fma.rn.f32 	%f71, %f69, %f70, %f68;
	ld.global.f32 	%f72, [%rd27+8];
	ld.global.f32 	%f73, [%rd28+8];
	fma.rn.f32 	%f74, %f72, %f73, %f71;
	ld.global.f32 	%f75, [%rd27+12];
	ld.global.f32 	%f76, [%rd28+12];
	fma.rn.f32 	%f77, %f75, %f76, %f74;
	ld.global.f32 	%f78, [%rd27+16];
	ld.global.f32 	%f79, [%rd28+16];
	fma.rn.f32 	%f80, %f78, %f79, %f77;
	ld.global.f32 	%f81, [%rd27+20];
	ld.global.f32 	%f82, [%rd28+20];
	fma.rn.f32 	%f83, %f81, %f82, %f80;
	ld.global.f32 	%f84, [%rd27+24];
	ld.global.f32 	%f85, [%rd28+24];
	fma.rn.f32 	%f86, %f84, %f85, %f83;
	ld.global.f32 	%f87, [%rd27+28];
	ld.global.f32 	%f88, [%rd28+28];
	fma.rn.f32 	%f111, %f87, %f88, %f86;
	add.s32 	%r29, %r29, 8;
$L__BB0_7:
	setp.eq.s32 	%p6, %r9, 0;
	@%p6 bra 	$L__BB0_13;
	and.b32  	%r12, %r19, 3;
	setp.lt.u32 	%p7, %r9, 4;
	@%p7 bra 	$L__BB0_10;
	add.s32 	%r25, %r29, %r2;
	mul.wide.u32 	%rd29, %r25, 4;
	add.s64 	%rd30, %rd2, %rd29;
	ld.global.f32 	%f90, [%rd30];
	add.s64 	%rd31, %rd1, %rd29;
	ld.global.f32 	%f91, [%rd31];
	fma.rn.f32 	%f92, %f90, %f91, %f111;
	cvt.u64.u32 	%rd32, %r2;
	cvt.u64.u32 	%rd33, %r29;
	add.s64 	%rd34, %rd33, %rd32;
	shl.b64 	%rd35, %rd34, 2;
	add.s64 	%rd36, %rd2, %rd35;
	ld.global.f32 	%f93, [%rd36+4];
	add.s64 	%rd37, %rd1, %rd35;
	ld.global.f32 	%f94, [%rd37+4];
	fma.rn.f32 	%f95, %f93, %f94, %f92;
	ld.global.f32 	%f96, [%rd36+8];
	ld.global.f32 	%f97, [%rd37+8];
	fma.rn.f32 	%f98, %f96, %f97, %f95;
	ld.global.f32 	%f99, [%rd36+12];
	ld.global.f32 	%f100, [%rd37+12];
	fma.rn.f32 	%f111, %f99, %f100, %f98;
	add.s32 	%r29, %r29, 4;
$L__BB0_10:
	setp.eq.s32 	%p8, %r12, 0;
	@%p8 bra 	$L__BB0_13;
	add.s32 	%r26, %r29, %r2;
	mul.wide.u32 	%rd38, %r26, 4;
	add.s64 	%rd45, %rd1, %rd38;
	add.s64 	%rd44, %rd2, %rd38;
	neg.s32 	%r31, %r12;
$L__BB0_12:
	.pragma "nounroll";
	ld.global.f32 	%f101, [%rd44];
	ld.global.f32 	%f102, [%rd45];
	fma.rn.f32 	%f111, %f101, %f102, %f111;
	add.s64 	%rd45, %rd45, 4;
	add.s64 	%rd44, %rd44, 4;
	add.s32 	%r31, %r31, 1;
	setp.ne.s32 	%p9, %r31, 0;
	@%p9 bra 	$L__BB0_12;
$L__BB0_13:
	setp.ge.s32 	%p10, %r1, %r18;
	@%p10 bra 	$L__BB0_15;
	cvta.to.global.u64 	%rd39, %rd15;
	mul.wide.u32 	%rd40, %r1, 4;
	add.s64 	%rd41, %rd39, %rd40;
	st.global.f32 	[%rd41], %f111;
$L__BB0_15:
	ret;

}
	// .globl	_Z4diagPfS_S_iii
.visible .entry _Z4diagPfS_S_iii(
	.param .u64 .ptr .align 1 _Z4diagPfS_S_iii_param_0,
	.param .u64 .ptr .align 1 _Z4diagPfS_S_iii_param_1,
	.param .u64 .ptr .align 1 _Z4diagPfS_S_iii_param_2,
	.param .u32 _Z4diagPfS_S_iii_param_3,
	.param .u32 _Z4diagPfS_S_iii_param_4,
	.param .u32 _Z4diagPfS_S_iii_param_5
)
{
	.reg .pred 	%p<13>;
	.reg .b32 	%r<54>;
	.reg .b32 	%f<112>;
	.reg .b64 	%rd<43>;

	ld.param.u64 	%rd11, [_Z4diagPfS_S_iii_param_0];
	ld.param.u64 	%rd12, [_Z4diagPfS_S_iii_param_1];
	ld.param.u64 	%rd10, [_Z4diagPfS_S_iii_param_2];
	ld.param.u32 	%r27, [_Z4diagPfS_S_iii_param_3];
	ld.param.u32 	%r28, [_Z4diagPfS_S_iii_param_4];
	ld.param.u32 	%r29, [_Z4diagPfS_S_iii_param_5];
	cvta.to.global.u64 	%rd1, %rd12;
	cvta.to.global.u64 	%rd2, %rd11;
	mov.u32 	%r30, %tid.y;
	mov.u32 	%r31, %ntid.y;
	mov.u32 	%r32, %ctaid.y;
	mad.lo.s32 	%r1, %r31, %r32, %r30;
	mov.u32 	%r33, %tid.x;
	mov.u32 	%r34, %ntid.x;
	mov.u32 	%r35, %ctaid.x;
	mad.lo.s32 	%r2, %r34, %r35, %r33;
	setp.lt.s32 	%p1, %r28, 1;
	mov.f32 	%f111, 0f00000000;
	@%p1 bra 	$L__BB1_13;
	mul.lo.s32 	%r3, %r28, %r1;
	mul.lo.s32 	%r4, %r28, %r2;
	add.s32 	%r37, %r28, -1;
	shr.u32 	%r38, %r37, 4;
	add.s32 	%r5, %r38, 1;
	and.b32  	%r6, %r5, 15;
	setp.lt.u32 	%p2, %r28, 241;
	mov.f32 	%f111, 0f00000000;
	mov.b32 	%r49, 0;
	@%p2 bra 	$L__BB1_4;
	and.b32  	%r40, %r5, 536870896;
	neg.s32 	%r47, %r40;
	mul.wide.u32 	%rd13, %r3, 4;
	add.s64 	%rd14, %rd13, %rd2;
	add.s64 	%rd41, %rd14, 512;
	add.s64 	%rd4, %rd1, 512;
	mov.f32 	%f111, 0f00000000;
	mov.b32 	%r49, 0;
	mov.u32 	%r46, %r4;
$L__BB1_3:
	.pragma "nounroll";
	mul.wide.s32 	%rd15, %r46, 4;
	add.s64 	%rd16, %rd4, %rd15;
	ld.global.f32 	%f18, [%rd41+-512];
	ld.global.f32 	%f19, [%rd16+-512];
	fma.rn.f32 	%f20, %f18, %f19, %f111;
	ld.global.f32 	%f21, [%rd41+-448];
	ld.global.f32 	%f22, [%rd16+-448];
	fma.rn.f32 	%f23, %f21, %f22, %f20;
	ld.global.f32 	%f24, [%rd41+-384];
	ld.global.f32 	%f25, [%rd16+-384];
	fma.rn.f32 	%f26, %f24, %f25, %f23;
	ld.global.f32 	%f27, [%rd41+-320];
	ld.global.f32 	%f28, [%rd16+-320];
	fma.rn.f32 	%f29, %f27, %f28, %f26;
	ld.global.f32 	%f30, [%rd41+-256];
	ld.global.f32 	%f31, [%rd16+-256];
	fma.rn.f32 	%f32, %f30, %f31, %f29;
	ld.global.f32 	%f33, [%rd41+-192];
	ld.global.f32 	%f34, [%rd16+-192];
	fma.rn.f32 	%f35, %f33, %f34, %f32;
	ld.global.f32 	%f36, [%rd41+-128];
	ld.global.f32 	%f37, [%rd16+-128];
	fma.rn.f32 	%f38, %f36, %f37, %f35;
	ld.global.f32 	%f39, [%rd41+-64];
	ld.global.f32 	%f40, [%rd16+-64];
	fma.rn.f32 	%f41, %f39, %f40, %f38;
	ld.global.f32 	%f42, [%rd41];
	ld.global.f32 	%f43, [%rd16];
	fma.rn.f32 	%f44, %f42, %f43, %f41;
	ld.global.f32 	%f45, [%rd41+64];
	ld.global.f32 	%f46, [%rd16+64];
	fma.rn.f32 	%f47, %f45, %f46, %f44;
	ld.global.f32 	%f48, [%rd41+128];
	ld.global.f32 	%f49, [%rd16+128];
	fma.rn.f32 	%f50, %f48, %f49, %f47;
	ld.global.f32 	%f51, [%rd41+192];
	ld.global.f32 	%f52, [%rd16+192];
	fma.rn.f32 	%f53, %f51, %f52, %f50;
	ld.global.f32 	%f54, [%rd41+256];
	ld.global.f32 	%f55, [%rd16+256];
	fma.rn.f32 	%f56, %f54, %f55, %f53;
	ld.global.f32 	%f57, [%rd41+320];
	ld.global.f32 	%f58, [%rd16+320];
	fma.rn.f32 	%f59, %f57, %f58, %f56;
	ld.global.f32 	%f60, [%rd41+384];
	ld.global.f32 	%f61, [%rd16+384];
	fma.rn.f32 	%f62, %f60, %f61, %f59;
	ld.global.f32 	%f63, [%rd41+448];
	ld.global.f32 	%f64, [%rd16+448];
	fma.rn.f32 	%f111, %f63, %f64, %f62;
	add.s32 	%r49, %r49, 256;
	add.s32 	%r47, %r47, 16;
	add.s64 	%rd41, %rd41, 1024;
	add.s32 	%r46, %r46, 256;
	setp.ne.s32 	%p3, %r47, 0;
	@%p3 bra 	$L__BB1_3;
$L__BB1_4:
	setp.eq.s32 	%p4, %r6, 0;
	@%p4 bra 	$L__BB1_13;
	and.b32  	%r15, %r5, 7;
	setp.lt.u32 	%p5, %r6, 8;
	@%p5 bra 	$L__BB1_7;
	add.s32 	%r41, %r49, %r3;
	mul.wide.u32 	%rd17, %r41, 4;
	add.s64 	%rd18, %rd2, %rd17;
	ld.global.f32 	%f66, [%rd18];
	add.s32 	%r42, %r49, %r4;
	mul.wide.s32 	%rd19, %r42, 4;
	add.s64 	%rd20, %rd1, %rd19;
	ld.global.f32 	%f67, [%rd20];
	fma.rn.f32 	%f68, %f66, %f67, %f111;
	cvt.u64.u32 	%rd21, %r3;
	cvt.u64.u32 	%rd22, %r49;
	add.s64 	%rd23, %rd22, %rd21;
	shl.b64 	%rd24, %rd23, 2;
	add.s64 	%rd25, %rd2, %rd24;
	ld.global.f32 	%f69, [%rd25+64];
	ld.global.f32 	%f70, [%rd20+64];
	fma.rn.f32 	%f71, %f69, %f70, %f68;
	ld.global.f32 	%f72, [%rd25+128];
	ld.global.f32 	%f73, [%rd20+128];
	fma.rn.f32 	%f74, %f72, %f73, %f71;
	ld.global.f32 	%f75, [%rd25+192];
	ld.global.f32 	%f76, [%rd20+192];
	fma.rn.f32 	%f77, %f75, %f76, %f74;
	ld.global.f32 	%f78, [%rd25+256];
	ld.global.f32 	%f79, [%rd20+256];
	fma.rn.f32 	%f80, %f78, %f79, %f77;
	ld.global.f32 	%f81, [%rd25+320];
	ld.global.f32 	%f82, [%rd20+320];
	fma.rn.f32 	%f83, %f81, %f82, %f80;
	ld.global.f32 	%f84, [%rd25+384];
	ld.global.f32 	%f85, [%rd20+384];
	fma.rn.f32 	%f86, %f84, %f85, %f83;
	ld.global.f32 	%f87, [%rd25+448];
	ld.global.f32 	%f88, [%rd20+448];
	fma.rn.f32 	%f111, %f87, %f88, %f86;
	add.s32 	%r49, %r49, 128;
$L__BB1_7:
	setp.eq.s32 	%p6, %r15, 0;
	@%p6 bra 	$L__BB1_13;
	and.b32  	%r18, %r5, 3;
	setp.lt.u32 	%p7, %r15, 4;
	@%p7 bra 	$L__BB1_10;
	add.s32 	%r43, %r49, %r3;
	mul.wide.u32 	%rd26, %r43, 4;
	add.s64 	%rd27, %rd2, %rd26;
	ld.global.f32 	%f90, [%rd27];
	add.s32 	%r44, %r49, %r4;
	mul.wide.s32 	%rd28, %r44, 4;
	add.s64 	%rd29, %rd1, %rd28;
	ld.global.f32 	%f91, [%rd29];
	fma.rn.f32 	%f92, %f90, %f91, %f111;
	cvt.u64.u32 	%rd30, %r3;
	cvt.u64.u32 	%rd31, %r49;
	add.s64 	%rd32, %rd31, %rd30;
	shl.b64 	%rd33, %rd32, 2;
	add.s64 	%rd34, %rd2, %rd33;
	ld.global.f32 	%f93, [%rd34+64];
	ld.global.f32 	%f94, [%rd29+64];
	fma.rn.f32 	%f95, %f93, %f94, %f92;
	ld.global.f32 	%f96, [%rd34+128];
	ld.global.f32 	%f97, [%rd29+128];
	fma.rn.f32 	%f98, %f96, %f97, %f95;
	ld.global.f32 	%f99, [%rd34+192];
	ld.global.f32 	%f100, [%rd29+192];
	fma.rn.f32 	%f111, %f99, %f100, %f98;
	add.s32 	%r49, %r49, 64;
$L__BB1_10:
	setp.eq.s32 	%p8, %r18, 0;
	@%p8 bra 	$L__BB1_13;
	add.s32 	%r53, %r49, %r4;
	add.s32 	%r45, %r49, %r3;
	mul.wide.u32 	%rd35, %r45, 4;
	add.s64 	%rd42, %rd2, %rd35;
	neg.s32 	%r52, %r18;
$L__BB1_12:
	.pragma "nounroll";
	mul.wide.s32 	%rd36, %r53, 4;
	add.s64 	%rd37, %rd1, %rd36;
	ld.global.f32 	%f101, [%rd42];
	ld.global.f32 	%f102, [%rd37];
	fma.rn.f32 	%f111, %f101, %f102, %f111;
	add.s32 	%r53, %r53, 16;
	add.s64 	%rd42, %rd42, 64;
	add.s32 	%r52, %r52, 1;
	setp.ne.s32 	%p9, %r52, 0;
	@%p9 bra 	$L__BB1_12;
$L__BB1_13:
	setp.ge.s32 	%p10, %r1, %r27;
	setp.ge.s32 	%p11, %r2, %r29;
	or.pred  	%p12, %p10, %p11;
	@%p12 bra 	$L__BB1_15;
	cvta.to.global.u64 	%rd38, %rd10;
	mul.wide.u32 	%rd39, %r1, 4;
	add.s64 	%rd40, %rd38, %rd39;
	st.global.f32 	[%rd40], %f111;
$L__BB1_15:
	ret;

}
	// .globl	_Z15mult_transposeBPfS_S_iii
.visible .entry _Z15mult_transposeBPfS_S_iii(
	.param .u64 .ptr .align 1 _Z15mult_transposeBPfS_S_iii_param_0,
	.param .u64 .ptr .align 1 _Z15mult_transposeBPfS_S_iii_param_1,
	.param .u64 .ptr .align 1 _Z15mult_transposeBPfS_S_iii_param_2,
	.param .u32 _Z15mult_transposeBPfS_S_iii_param_3,
	.param .u32 _Z15mult_transposeBPfS_S_iii_param_4,
	.param .u32 _Z15mult_transposeBPfS_S_iii_param_5
)
{
	.reg .pred 	%p<26>;
	.reg .b32 	%r<70>;
	.reg .b32 	%f<181>;
	.reg .b64 	%rd<33>;
	// demoted variable
	.shared .align 4 .b8 _ZZ15mult_transposeBPfS_S_iiiE7sTile_A[1024];
	// demoted variable
	.shared .align 4 .b8 _ZZ15mult_transposeBPfS_S_iiiE7sTile_B[1024];
	ld.param.u64 	%rd10, [_Z15mult_transposeBPfS_S_iii_param_0];
	ld.param.u64 	%rd11, [_Z15mult_transposeBPfS_S_iii_param_1];
	ld.param.u32 	%r31, [_Z15mult_transposeBPfS_S_iii_param_3];
	ld.param.u32 	%r32, [_Z15mult_transposeBPfS_S_iii_param_4];
	ld.param.u32 	%r33, [_Z15mult_transposeBPfS_S_iii_param_5];
	cvta.to.global.u64 	%rd1, %rd11;
	cvta.to.global.u64 	%rd2, %rd10;
	mov.u32 	%r1, %tid.y;
	mov.u32 	%r2, %tid.x;
	mov.u32 	%r34, %ntid.y;
	mov.u32 	%r35, %ctaid.y;
	mad.lo.s32 	%r3, %r34, %r35, %r1;
	mov.u32 	%r36, %ntid.x;
	mov.u32 	%r37, %ctaid.x;
	mad.lo.s32 	%r4, %r36, %r37, %r2;
	setp.lt.s32 	%p1, %r32, 1;
	mov.f32 	%f180, 0f00000000;
	@%p1 bra 	$L__BB2_19;
	ld.param.u32 	%r55, [_Z15mult_transposeBPfS_S_iii_param_4];
	mul.lo.s32 	%r5, %r55, %r3;
	add.s32 	%r65, %r5, %r2;
	shl.b32 	%r39, %r1, 6;
	mov.u32 	%r40, _ZZ15mult_transposeBPfS_S_iiiE7sTile_A;
	add.s32 	%r7, %r40, %r39;
	shl.b32 	%r41, %r2, 2;
	add.s32 	%r8, %r7, %r41;
	mul.lo.s32 	%r9, %r55, %r4;
	mov.u32 	%r42, _ZZ15mult_transposeBPfS_S_iiiE7sTile_B;
	add.s32 	%r11, %r42, %r41;
	add.s32 	%r10, %r11, %r39;
	add.s32 	%r12, %r55, -1;
	setp.lt.u32 	%p2, %r55, 17;
	mov.f32 	%f180, 0f00000000;
	mov.b32 	%r69, 0;
	@%p2 bra 	$L__BB2_13;
	shr.u32 	%r44, %r12, 4;
	add.s32 	%r45, %r44, 1;
	cvt.s64.s32 	%rd12, %r9;
	cvt.u64.u32 	%rd13, %r1;
	add.s64 	%rd14, %rd12, %rd13;
	shl.b64 	%rd15, %rd14, 2;
	add.s64 	%rd16, %rd15, %rd1;
	add.s64 	%rd32, %rd16, 64;
	mul.wide.u32 	%rd17, %r65, 4;
	add.s64 	%rd18, %rd17, %rd2;
	add.s64 	%rd31, %rd18, 64;
	add.s32 	%r66, %r1, %r9;
	and.b32  	%r46, %r45, 536870910;
	neg.s32 	%r63, %r46;
	mov.f32 	%f180, 0f00000000;
	mov.b32 	%r68, 16;
	mov.u32 	%r64, %r2;
	mov.u32 	%r67, %r1;
$L__BB2_3:
	ld.param.u32 	%r56, [_Z15mult_transposeBPfS_S_iii_param_4];
	setp.ge.s32 	%p3, %r3, %r31;
	setp.ge.s32 	%p4, %r64, %r56;
	mov.f32 	%f172, 0f00000000;
	or.pred  	%p5, %p3, %p4;
	@%p5 bra 	$L__BB2_5;
	mul.wide.u32 	%rd19, %r65, 4;
	add.s64 	%rd20, %rd2, %rd19;
	ld.global.f32 	%f172, [%rd20];
$L__BB2_5:
	ld.param.u32 	%r57, [_Z15mult_transposeBPfS_S_iii_param_4];
	setp.ge.s32 	%p6, %r4, %r33;
	st.shared.f32 	[%r8], %f172;
	setp.ge.s32 	%p7, %r67, %r57;
	mov.f32 	%f173, 0f00000000;
	or.pred  	%p8, %p6, %p7;
	@%p8 bra 	$L__BB2_7;
	mul.wide.s32 	%rd21, %r66, 4;
	add.s64 	%rd22, %rd1, %rd21;
	ld.global.f32 	%f173, [%rd22];
$L__BB2_7:
	ld.param.u32 	%r58, [_Z15mult_transposeBPfS_S_iii_param_4];
	st.shared.f32 	[%r10], %f173;
	bar.sync 	0;
	ld.shared.f32 	%f27, [%r7];
	ld.shared.f32 	%f28, [%r11];
	fma.rn.f32 	%f29, %f27, %f28, %f180;
	ld.shared.f32 	%f30, [%r7+4];
	ld.shared.f32 	%f31, [%r11+64];
	fma.rn.f32 	%f32, %f30, %f31, %f29;
	ld.shared.f32 	%f33, [%r7+8];
	ld.shared.f32 	%f34, [%r11+128];
	fma.rn.f32 	%f35, %f33, %f34, %f32;
	ld.shared.f32 	%f36, [%r7+12];
	ld.shared.f32 	%f37, [%r11+192];
	fma.rn.f32 	%f38, %f36, %f37, %f35;
	ld.shared.f32 	%f39, [%r7+16];
	ld.shared.f32 	%f40, [%r11+256];
	fma.rn.f32 	%f41, %f39, %f40, %f38;
	ld.shared.f32 	%f42, [%r7+20];
	ld.shared.f32 	%f43, [%r11+320];
	fma.rn.f32 	%f44, %f42, %f43, %f41;
	ld.shared.f32 	%f45, [%r7+24];
	ld.shared.f32 	%f46, [%r11+384];
	fma.rn.f32 	%f47, %f45, %f46, %f44;
	ld.shared.f32 	%f48, [%r7+28];
	ld.shared.f32 	%f49, [%r11+448];
	fma.rn.f32 	%f50, %f48, %f49, %f47;
	ld.shared.f32 	%f51, [%r7+32];
	ld.shared.f32 	%f52, [%r11+512];
	fma.rn.f32 	%f53, %f51, %f52, %f50;
	ld.shared.f32 	%f54, [%r7+36];
	ld.shared.f32 	%f55, [%r11+576];
	fma.rn.f32 	%f56, %f54, %f55, %f53;
	ld.shared.f32 	%f57, [%r7+40];
	ld.shared.f32 	%f58, [%r11+640];
	fma.rn.f32 	%f59, %f57, %f58, %f56;
	ld.shared.f32 	%f60, [%r7+44];
	ld.shared.f32 	%f61, [%r11+704];
	fma.rn.f32 	%f62, %f60, %f61, %f59;
	ld.shared.f32 	%f63, [%r7+48];
	ld.shared.f32 	%f64, [%r11+768];
	fma.rn.f32 	%f65, %f63, %f64, %f62;
	ld.shared.f32 	%f66, [%r7+52];
	ld.shared.f32 	%f67, [%r11+832];
	fma.rn.f32 	%f68, %f66, %f67, %f65;
	ld.shared.f32 	%f69, [%r7+56];
	ld.shared.f32 	%f70, [%r11+896];
	fma.rn.f32 	%f71, %f69, %f70, %f68;
	ld.shared.f32 	%f72, [%r7+60];
	ld.shared.f32 	%f73, [%r11+960];
	fma.rn.f32 	%f6, %f72, %f73, %f71;
	bar.sync 	0;
	add.s32 	%r47, %r64, 16;
	setp.ge.s32 	%p10, %r47, %r58;
	mov.f32 	%f174, 0f00000000;
	or.pred  	%p11, %p3, %p10;
	@%p11 bra 	$L__BB2_9;
	ld.global.f32 	%f174, [%rd31];
$L__BB2_9:
	ld.param.u32 	%r59, [_Z15mult_transposeBPfS_S_iii_param_4];
	st.shared.f32 	[%r8], %f174;
	add.s32 	%r48, %r67, 16;
	setp.ge.s32 	%p13, %r48, %r59;
	mov.f32 	%f175, 0f00000000;
	or.pred  	%p14, %p6, %p13;
	@%p14 bra 	$L__BB2_11;
	ld.global.f32 	%f175, [%rd32];
$L__BB2_11:
	st.shared.f32 	[%r10], %f175;
	bar.sync 	0;
	ld.shared.f32 	%f75, [%r7];
	ld.shared.f32 	%f76, [%r11];
	fma.rn.f32 	%f77, %f75, %f76, %f6;
	ld.shared.f32 	%f78, [%r7+4];
	ld.shared.f32 	%f79, [%r11+64];
	fma.rn.f32 	%f80, %f78, %f79, %f77;
	ld.shared.f32 	%f81, [%r7+8];
	ld.shared.f32 	%f82, [%r11+128];
	fma.rn.f32 	%f83, %f81, %f82, %f80;
	ld.shared.f32 	%f84, [%r7+12];
	ld.shared.f32 	%f85, [%r11+192];
	fma.rn.f32 	%f86, %f84, %f85, %f83;
	ld.shared.f32 	%f87, [%r7+16];
	ld.shared.f32 	%f88, [%r11+256];
	fma.rn.f32 	%f89, %f87, %f88, %f86;
	ld.shared.f32 	%f90, [%r7+20];
	ld.shared.f32 	%f91, [%r11+320];
	fma.rn.f32 	%f92, %f90, %f91, %f89;
	ld.shared.f32 	%f93, [%r7+24];
	ld.shared.f32 	%f94, [%r11+384];
	fma.rn.f32 	%f95, %f93, %f94, %f92;
	ld.shared.f32 	%f96, [%r7+28];
	ld.shared.f32 	%f97, [%r11+448];
	fma.rn.f32 	%f98, %f96, %f97, %f95;
	ld.shared.f32 	%f99, [%r7+32];
	ld.shared.f32 	%f100, [%r11+512];
	fma.rn.f32 	%f101, %f99, %f100, %f98;
	ld.shared.f32 	%f102, [%r7+36];
	ld.shared.f32 	%f103, [%r11+576];
	fma.rn.f32 	%f104, %f102, %f103, %f101;
	ld.shared.f32 	%f105, [%r7+40];
	ld.shared.f32 	%f106, [%r11+640];
	fma.rn.f32 	%f107, %f105, %f106, %f104;
	ld.shared.f32 	%f108, [%r7+44];
	ld.shared.f32 	%f109, [%r11+704];
	fma.rn.f32 	%f110, %f108, %f109, %f107;
	ld.shared.f32 	%f111, [%r7+48];
	ld.shared.f32 	%f112, [%r11+768];
	fma.rn.f32 	%f113, %f111, %f112, %f110;
	ld.shared.f32 	%f114, [%r7+52];
	ld.shared.f32 	%f115, [%r11+832];
	fma.rn.f32 	%f116, %f114, %f115, %f113;
	ld.shared.f32 	%f117, [%r7+56];
	ld.shared.f32 	%f118, [%r11+896];
	fma.rn.f32 	%f119, %f117, %f118, %f116;
	ld.shared.f32 	%f120, [%r7+60];
	ld.shared.f32 	%f121, [%r11+960];
	fma.rn.f32 	%f180, %f120, %f121, %f119;
	bar.sync 	0;
	add.s32 	%r68, %r68, 32;
	add.s64 	%rd32, %rd32, 128;
	add.s64 	%rd31, %rd31, 128;
	add.s32 	%r67, %r67, 32;
	add.s32 	%r66, %r66, 32;
	add.s32 	%r65, %r65, 32;
	add.s32 	%r64, %r64, 32;
	add.s32 	%r63, %r63, 2;
	setp.ne.s32 	%p15, %r63, 0;
	@%p15 bra 	$L__BB2_3;
	add.s32 	%r69, %r68, -16;
$L__BB2_13:
	and.b32  	%r49, %r12, 16;
	setp.ne.s32 	%p16, %r49, 0;
	@%p16 bra 	$L__BB2_19;
	ld.param.u32 	%r60, [_Z15mult_transposeBPfS_S_iii_param_4];
	setp.ge.s32 	%p17, %r3, %r31;
	add.s32 	%r29, %r69, %r2;
	setp.ge.s32 	%p18, %r29, %r60;
	mov.f32 	%f178, 0f00000000;
	or.pred  	%p19, %p17, %p18;
	@%p19 bra 	$L__BB2_16;
	add.s32 	%r51, %r29, %r5;
	mul.wide.u32 	%rd23, %r51, 4;
	add.s64 	%rd24, %rd2, %rd23;
	ld.global.f32 	%f178, [%rd24];
$L__BB2_16:
	ld.param.u32 	%r61, [_Z15mult_transposeBPfS_S_iii_param_4];
	setp.ge.s32 	%p20, %r4, %r33;
	st.shared.f32 	[%r8], %f178;
	add.s32 	%r30, %r69, %r1;
	setp.ge.s32 	%p21, %r30, %r61;
	mov.f32 	%f179, 0f00000000;
	or.pred  	%p22, %p20, %p21;
	@%p22 bra 	$L__BB2_18;
	ld.param.u32 	%r62, [_Z15mult_transposeBPfS_S_iii_param_4];
	mad.lo.s32 	%r53, %r62, %r4, %r30;
	mul.wide.s32 	%rd25, %r53, 4;
	add.s64 	%rd26, %rd1, %rd25;
	ld.global.f32 	%f179, [%rd26];
$L__BB2_18:
	st.shared.f32 	[%r10], %f179;
	bar.sync 	0;
	ld.shared.f32 	%f124, [%r7];
	ld.shared.f32 	%f125, [%r11];
	fma.rn.f32 	%f126, %f124, %f125, %f180;
	ld.shared.f32 	%f127, [%r7+4];
	ld.shared.f32 	%f128, [%r11+64];
	fma.rn.f32 	%f129, %f127, %f128, %f126;
	ld.shared.f32 	%f130, [%r7+8];
	ld.shared.f32 	%f131, [%r11+128];
	fma.rn.f32 	%f132, %f130, %f131, %f129;
	ld.shared.f32 	%f133, [%r7+12];
	ld.shared.f32 	%f134, [%r11+192];
	fma.rn.f32 	%f135, %f133, %f134, %f132;
	ld.shared.f32 	%f136, [%r7+16];
	ld.shared.f32 	%f137, [%r11+256];
	fma.rn.f32 	%f138, %f136, %f137, %f135;
	ld.shared.f32 	%f139, [%r7+20];
	ld.shared.f32 	%f140, [%r11+320];
	fma.rn.f32 	%f141, %f139, %f140, %f138;
	ld.shared.f32 	%f142, [%r7+24];
	ld.shared.f32 	%f143, [%r11+384];
	fma.rn.f32 	%f144, %f142, %f143, %f141;
	ld.shared.f32 	%f145, [%r7+28];
	ld.shared.f32 	%f146, [%r11+448];
	fma.rn.f32 	%f147, %f145, %f146, %f144;
	ld.shared.f32 	%f148, [%r7+32];
	ld.shared.f32 	%f149, [%r11+512];
	fma.rn.f32 	%f150, %f148, %f149, %f147;
	ld.shared.f32 	%f151, [%r7+36];
	ld.shared.f32 	%f152, [%r11+576];
	fma.rn.f32 	%f153, %f151, %f152, %f150;
	ld.shared.f32 	%f154, [%r7+40];
	ld.shared.f32 	%f155, [%r11+640];
	fma.rn.f32 	%f156, %f154, %f155, %f153;
	ld.shared.f32 	%f157, [%r7+44];
	ld.shared.f32 	%f158, [%r11+704];
	fma.rn.f32 	%f159, %f157, %f158, %f156;
	ld.shared.f32 	%f160, [%r7+48];
	ld.shared.f32 	%f161, [%r11+768];
	fma.rn.f32 	%f162, %f160, %f161, %f159;
	ld.shared.f32 	%f163, [%r7+52];
	ld.shared.f32 	%f164, [%r11+832];
	fma.rn.f32 	%f165, %f163, %f164, %f162;
	ld.shared.f32 	%f166, [%r7+56];
	ld.shared.f32 	%f167, [%r11+896];
	fma.rn.f32 	%f168, %f166, %f167, %f165;
	ld.shared.f32 	%f169, [%r7+60];
	ld.shared.f32 	%f170, [%r11+960];
	fma.rn.f32 	%f180, %f169, %f170, %f168;
	bar.sync 	0;
$L__BB2_19:
	setp.ge.s32 	%p23, %r3, %r31;
	setp.ge.s32 	%p24, %r4, %r33;
	or.pred  	%p25, %p23, %p24;
	@%p25 bra 	$L__BB2_21;
	ld.param.u64 	%rd30, [_Z15mult_transposeBPfS_S_iii_param_2];
	mad.lo.s32 	%r54, %r33, %r3, %r4;
	cvta.to.global.u64 	%rd27, %rd30;
	mul.wide.s32 	%rd28, %r54, 4;
	add.s64 	%rd29, %rd27, %rd28;
	st.global.f32 	[%rd29], %f180;
$L__BB2_21:
	ret;

}


// ===== COMPILED SASS (sm_100) =====

	.target	sm_100

	.elftype	@"ET_EXEC"


//--------------------- .note.nv.tkinfo           --------------------------
	.section	.note.nv.tkinfo,"",@"SHT_NOTE"
	.sectionflags	@"SHF_NOTE_NV_TKINFO"
	.tkinfo
        /*0018*/ 	.word	0x00000002
        /*0030*/ 	.string	""
        /*0030*/ 	.string	"ptxas"
        /*0030*/ 	.string	"Cuda compilation tools, release 13.0, V13.0.88"
        /*0030*/ 	.string	"Build cuda_13.0.r13.0/compiler.36424714_0"
        /*0030*/ 	.string	"-arch sm_100 -m 64 "



//--------------------- .note.nv.cuinfo           --------------------------
	.section	.note.nv.cuinfo,"",@"SHT_NOTE"
	.sectionflags	@"SHF_NOTE_NV_CUINFO"
        /*0018*/ 	.short	0x0002
        /*001a*/ 	.short	0x0064
        /*001c*/ 	.short	0x0082
	.zero		2


//--------------------- .nv.info                  --------------------------
	.section	.nv.info,"",@"SHT_CUDA_INFO"
	.align	4


	//----- nvinfo : EIATTR_REGCOUNT
	.align		4
        /*0000*/ 	.byte	0x04, 0x2f
        /*0002*/ 	.short	(.L_1 - .L_0)
	.align		4
.L_0:
        /*0004*/ 	.word	index@(_Z8diagonalPfS_S_iii)
        /*0008*/ 	.word	0x0000001d


	//----- nvinfo : EIATTR_FRAME_SIZE
	.align		4
.L_1:
        /*000c*/ 	.byte	0x04, 0x11
        /*000e*/ 	.short	(.L_3 - .L_2)
	.align		4
.L_2:
        /*0010*/ 	.word	index@(_Z8diagonalPfS_S_iii)
        /*0014*/ 	.word	0x00000000


	//----- nvinfo : EIATTR_REGCOUNT
	.align		4
.L_3:
        /*0018*/ 	.byte	0x04, 0x2f
        /*001a*/ 	.short	(.L_5 - .L_4)
	.align		4
.L_4:
        /*001c*/ 	.word	index@(_Z4diagPfS_S_iii)
        /*0020*/ 	.word	0x0000001f


	//----- nvinfo : EIATTR_FRAME_SIZE
	.align		4
.L_5:
        /*0024*/ 	.byte	0x04, 0x11
        /*0026*/ 	.short	(.L_7 - .L_6)
	.align		4
.L_6:
        /*0028*/ 	.word	index@(_Z4diagPfS_S_iii)
        /*002c*/ 	.word	0x00000000


	//----- nvinfo : EIATTR_REGCOUNT
	.align		4
.L_7:
        /*0030*/ 	.byte	0x04, 0x2f
        /*0032*/ 	.short	(.L_9 - .L_8)
	.align		4
.L_8:
        /*0034*/ 	.word	index@(_Z15mult_transposeBPfS_S_iii)
        /*0038*/ 	.word	0x00000020


	//----- nvinfo : EIATTR_FRAME_SIZE
	.align		4
.L_9:
        /*003c*/ 	.byte	0x04, 0x11
        /*003e*/ 	.short	(.L_11 - .L_10)
	.align		4
.L_10:
        /*0040*/ 	.word	index@(_Z15mult_transposeBPfS_S_iii)
        /*0044*/ 	.word	0x00000000


	//----- nvinfo : EIATTR_MIN_STACK_SIZE
	.align		4
.L_11:
        /*0048*/ 	.byte	0x04, 0x12
        /*004a*/ 	.short	(.L_13 - .L_12)
	.align		4
.L_12:
        /*004c*/ 	.word	index@(_Z15mult_transposeBPfS_S_iii)
        /*0050*/ 	.word	0x00000000


	//----- nvinfo : EIATTR_MIN_STACK_SIZE
	.align		4
.L_13:
        /*0054*/ 	.byte	0x04, 0x12
        /*0056*/ 	.short	(.L_15 - .L_14)
	.align		4
.L_14:
        /*0058*/ 	.word	index@(_Z4diagPfS_S_iii)
        /*005c*/ 	.word	0x00000000


	//----- nvinfo : EIATTR_MIN_STACK_SIZE
	.align		4
.L_15:
        /*0060*/ 	.byte	0x04, 0x12
        /*0062*/ 	.short	(.L_17 - .L_16)
	.align		4
.L_16:
        /*0064*/ 	.word	index@(_Z8diagonalPfS_S_iii)
        /*0068*/ 	.word	0x00000000
.L_17:


//--------------------- .nv.compat                --------------------------
	.section	.nv.compat,"",@"SHT_CUDA_COMPAT_INFO"
	.align	4
        /*0000*/ 	.byte	0x02, 0x09, 0x00, 0x00, 0x02, 0x02, 0x01, 0x00, 0x02, 0x05, 0x05, 0x00, 0x03, 0x07, 0x01, 0x01
        /*0010*/ 	.byte	0x02, 0x03, 0x00, 0x00, 0x02, 0x06, 0x01, 0x00, 0x04, 0x0b, 0x08, 0x00, 0x09, 0x00, 0x00, 0x00
        /*0020*/ 	.byte	0x00, 0x00, 0x00, 0x00


//--------------------- .nv.info._Z15mult_transposeBPfS_S_iii --------------------------
	.section	.nv.info._Z15mult_transposeBPfS_S_iii,"",@"SHT_CUDA_INFO"
	.sectionflags	@""
	.align	4


	//----- nvinfo : EIATTR_CUDA_API_VERSION
	.align		4
        /*0000*/ 	.byte	0x04, 0x37
        /*0002*/ 	.short	(.L_19 - .L_18)
.L_18:
        /*0004*/ 	.word	0x00000082


	//----- nvinfo : EIATTR_KPARAM_INFO
	.align		4
.L_19:
        /*0008*/ 	.byte	0x04, 0x17
        /*000a*/ 	.short	(.L_21 - .L_20)
.L_20:
        /*000c*/ 	.word	0x00000000
        /*0010*/ 	.short	0x0005
        /*0012*/ 	.short	0x0020
        /*0014*/ 	.byte	0x00, 0xf0, 0x11, 0x00


	//----- nvinfo : EIATTR_KPARAM_INFO
	.align		4
.L_21:
        /*0018*/ 	.byte	0x04, 0x17
        /*001a*/ 	.short	(.L_23 - .L_22)
.L_22:
        /*001c*/ 	.word	0x00000000
        /*0020*/ 	.short	0x0004
        /*0022*/ 	.short	0x001c
        /*0024*/ 	.byte	0x00, 0xf0, 0x11, 0x00


	//----- nvinfo : EIATTR_KPARAM_INFO
	.align		4
.L_23:
        /*0028*/ 	.byte	0x04, 0x17
        /*002a*/ 	.short	(.L_25 - .L_24)
.L_24:
        /*002c*/ 	.word	0x00000000
        /*0030*/ 	.short	0x0003
        /*0032*/ 	.short	0x0018
        /*0034*/ 	.byte	0x00, 0xf0, 0x11, 0x00


	//----- nvinfo : EIATTR_KPARAM_INFO
	.align		4
.L_25:
        /*0038*/ 	.byte	0x04, 0x17
        /*003a*/ 	.short	(.L_27 - .L_26)
.L_26:
        /*003c*/ 	.word	0x00000000
        /*0040*/ 	.short	0x0002
        /*0042*/ 	.short	0x0010
        /*0044*/ 	.byte	0x00, 0xf5, 0x21, 0x00


	//----- nvinfo : EIATTR_KPARAM_INFO
	.align		4
.L_27:
        /*0048*/ 	.byte	0x04, 0x17
        /*004a*/ 	.short	(.L_29 - .L_28)
.L_28:
        /*004c*/ 	.word	0x00000000
        /*0050*/ 	.short	0x0001
        /*0052*/ 	.short	0x0008
        /*0054*/ 	.byte	0x00, 0xf5, 0x21, 0x00


	//----- nvinfo : EIATTR_KPARAM_INFO
	.align		4
.L_29:
        /*0058*/ 	.byte	0x04, 0x17
        /*005a*/ 	.short	(.L_31 - .L_30)
.L_30:
        /*005c*/ 	.word	0x00000000
        /*0060*/ 	.short	0x0000
        /*0062*/ 	.short	0x0000
        /*0064*/ 	.byte	0x00, 0xf5, 0x21, 0x00


	//----- nvinfo : EIATTR_SPARSE_MMA_MASK
	.align		4
.L_31:
        /*0068*/ 	.byte	0x03, 0x50
        /*006a*/ 	.short	0x0000


	//----- nvinfo : EIATTR_MAXREG_COUNT
	.align		4
        /*006c*/ 	.byte	0x03, 0x1b
        /*006e*/ 	.short	0x00ff


	//----- nvinfo : EIATTR_NUM_BARRIERS
	.align		4
        /*0070*/ 	.byte	0x02, 0x4c
        /*0072*/ 	.byte	0x01
	.zero		1


	//----- nvinfo : EIATTR_MERCURY_ISA_VERSION
	.align		4
        /*0074*/ 	.byte	0x03, 0x5f
        /*0076*/ 	.short	0x0101


	//----- nvinfo : EIATTR_VRC_CTA_INIT_COUNT
	.align		4
        /*0078*/ 	.byte	0x02, 0x4a
	.zero		1
	.zero		1


	//----- nvinfo : EIATTR_EXIT_INSTR_OFFSETS
	.align		4
        /*007c*/ 	.byte	0x04, 0x1c
        /*007e*/ 	.short	(.L_33 - .L_32)


	//   ....[0]....
.L_32:
        /*0080*/ 	.word	0x00000e30


	//   ....[1]....
        /*0084*/ 	.word	0x00000e80


	//----- nvinfo : EIATTR_CBANK_PARAM_SIZE
	.align		4
.L_33:
        /*0088*/ 	.byte	0x03, 0x19
        /*008a*/ 	.short	0x0024


	//----- nvinfo : EIATTR_PARAM_CBANK
	.align		4
        /*008c*/ 	.byte	0x04, 0x0a
        /*008e*/ 	.short	(.L_35 - .L_34)
	.align		4
.L_34:
        /*0090*/ 	.word	index@(.nv.constant0._Z15mult_transposeBPfS_S_iii)
        /*0094*/ 	.short	0x0380
        /*0096*/ 	.short	0x0024


	//----- nvinfo : EIATTR_SW_WAR
	.align		4
.L_35:
        /*0098*/ 	.byte	0x04, 0x36
        /*009a*/ 	.short	(.L_37 - .L_36)
.L_36:
        /*009c*/ 	.word	0x00000008
.L_37:


//--------------------- .nv.info._Z4diagPfS_S_iii --------------------------
	.section	.nv.info._Z4diagPfS_S_iii,"",@"SHT_CUDA_INFO"
	.sectionflags	@""
	.align	4


	//----- nvinfo : EIATTR_CUDA_API_VERSION
	.align		4
        /*0000*/ 	.byte	0x04, 0x37
        /*0002*/ 	.short	(.L_39 - .L_38)
.L_38:
        /*0004*/ 	.word	0x00000082


	//----- nvinfo : EIATTR_KPARAM_INFO
	.align		4
.L_39:
        /*0008*/ 	.byte	0x04, 0x17
        /*000a*/ 	.short	(.L_41 - .L_40)
.L_40:
        /*000c*/ 	.word	0x00000000
        /*0010*/ 	.short	0x0005
        /*0012*/ 	.short	0x0020
        /*0014*/ 	.byte	0x00, 0xf0, 0x11, 0x00


	//----- nvinfo : EIATTR_KPARAM_INFO
	.align		4
.L_41:
        /*0018*/ 	.byte	0x04, 0x17
        /*001a*/ 	.short	(.L_43 - .L_42)
.L_42:
        /*001c*/ 	.word	0x00000000
        /*0020*/ 	.short	0x0004
        /*0022*/ 	.short	0x001c
        /*0024*/ 	.byte	0x00, 0xf0, 0x11, 0x00


	//----- nvinfo : EIATTR_KPARAM_INFO
	.align		4
.L_43:
        /*0028*/ 	.byte	0x04, 0x17
        /*002a*/ 	.short	(.L_45 - .L_44)
.L_44:
        /*002c*/ 	.word	0x00000000
        /*0030*/ 	.short	0x0003
        /*0032*/ 	.short	0x0018
        /*0034*/ 	.byte	0x00, 0xf0, 0x11, 0x00


	//----- nvinfo : EIATTR_KPARAM_INFO
	.align		4
.L_45:
        /*0038*/ 	.byte	0x04, 0x17
        /*003a*/ 	.short	(.L_47 - .L_46)
.L_46:
        /*003c*/ 	.word	0x00000000
        /*0040*/ 	.short	0x0002
        /*0042*/ 	.short	0x0010
        /*0044*/ 	.byte	0x00, 0xf5, 0x21, 0x00


	//----- nvinfo : EIATTR_KPARAM_INFO
	.align		4
.L_47:
        /*0048*/ 	.byte	0x04, 0x17
        /*004a*/ 	.short	(.L_49 - .L_48)
.L_48:
        /*004c*/ 	.word	0x00000000
        /*0050*/ 	.short	0x0001
        /*0052*/ 	.short	0x0008
        /*0054*/ 	.byte	0x00, 0xf5, 0x21, 0x00


	//----- nvinfo : EIATTR_KPARAM_INFO
	.align		4
.L_49:
        /*0058*/ 	.byte	0x04, 0x17
        /*005a*/ 	.short	(.L_51 - .L_50)
.L_50:
        /*005c*/ 	.word	0x00000000
        /*0060*/ 	.short	0x0000
        /*0062*/ 	.short	0x0000
        /*0064*/ 	.byte	0x00, 0xf5, 0x21, 0x00


	//----- nvinfo : EIATTR_SPARSE_MMA_MASK
	.align		4
.L_51:
        /*0068*/ 	.byte	0x03, 0x50
        /*006a*/ 	.short	0x0000


	//----- nvinfo : EIATTR_MAXREG_COUNT
	.align		4
        /*006c*/ 	.byte	0x03, 0x1b
        /*006e*/ 	.short	0x00ff


	//----- nvinfo : EIATTR_MERCURY_ISA_VERSION
	.align		4
        /*0070*/ 	.byte	0x03, 0x5f
        /*0072*/ 	.short	0x0101


	//----- nvinfo : EIATTR_VRC_CTA_INIT_COUNT
	.align		4
        /*0074*/ 	.byte	0x02, 0x4a
	.zero		1
	.zero		1


	//----- nvinfo : EIATTR_EXIT_INSTR_OFFSETS
	.align		4
        /*0078*/ 	.byte	0x04, 0x1c
        /*007a*/ 	.short	(.L_53 - .L_52)


	//   ....[0]....
.L_52:
        /*007c*/ 	.word	0x00000bc0


	//   ....[1]....
        /*0080*/ 	.word	0x00000c00


	//----- nvinfo : EIATTR_CBANK_PARAM_SIZE
	.align		4
.L_53:
        /*0084*/ 	.byte	0x03, 0x19
        /*0086*/ 	.short	0x0024


	//----- nvinfo : EIATTR_PARAM_CBANK
	.align		4
        /*0088*/ 	.byte	0x04, 0x0a
        /*008a*/ 	.short	(.L_55 - .L_54)
	.align		4
.L_54:
        /*008c*/ 	.word	index@(.nv.constant0._Z4diagPfS_S_iii)
        /*0090*/ 	.short	0x0380
        /*0092*/ 	.short	0x0024


	//----- nvinfo : EIATTR_SW_WAR
	.align		4
.L_55:
        /*0094*/ 	.byte	0x04, 0x36
        /*0096*/ 	.short	(.L_57 - .L_56)
.L_56:
        /*0098*/ 	.word	0x00000008
.L_57:


//--------------------- .nv.info._Z8diagonalPfS_S_iii --------------------------
	.section	.nv.info._Z8diagonalPfS_S_iii,"",@"SHT_CUDA_INFO"
	.sectionflags	@""
	.align	4


	//----- nvinfo : EIATTR_CUDA_API_VERSION
	.align		4
        /*0000*/ 	.byte	0x04, 0x37
        /*0002*/ 	.short	(.L_59 - .L_58)
.L_58:
        /*0004*/ 	.word	0x00000082


	//----- nvinfo : EIATTR_KPARAM_INFO
	.align		4
.L_59:
        /*0008*/ 	.byte	0x04, 0x17
        /*000a*/ 	.short	(.L_61 - .L_60)
.L_60:
        /*000c*/ 	.word	0x00000000
        /*0010*/ 	.short	0x0005
        /*0012*/ 	.short	0x0020
        /*0014*/ 	.byte	0x00, 0xf0, 0x11, 0x00


	//----- nvinfo : EIATTR_KPARAM_INFO
	.align		4
.L_61:
        /*0018*/ 	.byte	0x04, 0x17
        /*001a*/ 	.short	(.L_63 - .L_62)
.L_62:
        /*001c*/ 	.word	0x00000000
        /*0020*/ 	.short	0x0004
        /*0022*/ 	.short	0x001c
        /*0024*/ 	.byte	0x00, 0xf0, 0x11, 0x00


	//----- nvinfo : EIATTR_KPARAM_INFO
	.align		4
.L_63:
        /*0028*/ 	.byte	0x04, 0x17
        /*002a*/ 	.short	(.L_65 - .L_64)
.L_64:
        /*002c*/ 	.word	0x00000000
        /*0030*/ 	.short	0x0003
        /*0032*/ 	.short	0x0018
        /*0034*/ 	.byte	0x00, 0xf0, 0x11, 0x00


	//----- nvinfo : EIATTR_KPARAM_INFO
	.align		4
.L_65:
        /*0038*/ 	.byte	0x04, 0x17
        /*003a*/ 	.short	(.L_67 - .L_66)
.L_66:
        /*003c*/ 	.word	0x00000000
        /*0040*/ 	.short	0x0002
        /*0042*/ 	.short	0x0010
        /*0044*/ 	.byte	0x00, 0xf5, 0x21, 0x00


	//----- nvinfo : EIATTR_KPARAM_INFO
	.align		4
.L_67:
        /*0048*/ 	.byte	0x04, 0x17
        /*004a*/ 	.short	(.L_69 - .L_68)
.L_68:
        /*004c*/ 	.word	0x00000000
        /*0050*/ 	.short	0x0001
        /*0052*/ 	.short	0x0008
        /*0054*/ 	.byte	0x00, 0xf5, 0x21, 0x00


	//----- nvinfo : EIATTR_KPARAM_INFO
	.align		4
.L_69:
        /*0058*/ 	.byte	0x04, 0x17
        /*005a*/ 	.short	(.L_71 - .L_70)
.L_70:
        /*005c*/ 	.word	0x00000000
        /*0060*/ 	.short	0x0000
        /*0062*/ 	.short	0x0000
        /*0064*/ 	.byte	0x00, 0xf5, 0x21, 0x00


	//----- nvinfo : EIATTR_SPARSE_MMA_MASK
	.align		4
.L_71:
        /*0068*/ 	.byte	0x03, 0x50
        /*006a*/ 	.short	0x0000


	//----- nvinfo : EIATTR_MAXREG_COUNT
	.align		4
        /*006c*/ 	.byte	0x03, 0x1b
        /*006e*/ 	.short	0x00ff


	//----- nvinfo : EIATTR_MERCURY_ISA_VERSION
	.align		4
        /*0070*/ 	.byte	0x03, 0x5f
        /*0072*/ 	.short	0x0101


	//----- nvinfo : EIATTR_VRC_CTA_INIT_COUNT
	.align		4
        /*0074*/ 	.byte	0x02, 0x4a
	.zero		1
	.zero		1


	//----- nvinfo : EIATTR_EXIT_INSTR_OFFSETS
	.align		4
        /*0078*/ 	.byte	0x04, 0x1c
        /*007a*/ 	.short	(.L_73 - .L_72)


	//   ....[0]....
.L_72:
        /*007c*/ 	.word	0x00000bc0


	//   ....[1]....
        /*0080*/ 	.word	0x00000c00


	//----- nvinfo : EIATTR_CBANK_PARAM_SIZE
	.align		4
.L_73:
        /*0084*/ 	.byte	0x03, 0x19
        /*0086*/ 	.short	0x0024


	//----- nvinfo : EIATTR_PARAM_CBANK
	.align		4
        /*0088*/ 	.byte	0x04, 0x0a
        /*008a*/ 	.short	(.L_75 - .L_74)
	.align		4
.L_74:
        /*008c*/ 	.word	index@(.nv.constant0._Z8diagonalPfS_S_iii)
        /*0090*/ 	.short	0x0380
        /*0092*/ 	.short	0x0024


	//----- nvinfo : EIATTR_SW_WAR
	.align		4
.L_75:
        /*0094*/ 	.byte	0x04, 0x36
        /*0096*/ 	.short	(.L_77 - .L_76)
.L_76:
        /*0098*/ 	.word	0x00000008
.L_77:


//--------------------- .nv.callgraph             --------------------------
	.section	.nv.callgraph,"",@"SHT_CUDA_CALLGRAPH"
	.align	4
	.sectionentsize	8
	.align		4
        /*0000*/ 	.word	0x00000000
	.align		4
        /*0004*/ 	.word	0xffffffff
	.align		4
        /*0008*/ 	.word	0x00000000
	.align		4
        /*000c*/ 	.word	0xfffffffe
	.align		4
        /*0010*/ 	.word	0x00000000
	.align		4
        /*0014*/ 	.word	0xfffffffd
	.align		4
        /*0018*/ 	.word	0x00000000
	.align		4
        /*001c*/ 	.word	0xfffffffc


//--------------------- .text._Z15mult_transposeBPfS_S_iii --------------------------
	.section	.text._Z15mult_transposeBPfS_S_iii,"ax",@progbits
	.align	128
        .global         _Z15mult_transposeBPfS_S_iii
        .type           _Z15mult_transposeBPfS_S_iii,@function
        .size           _Z15mult_transposeBPfS_S_iii,(.L_x_18 - _Z15mult_transposeBPfS_S_iii)
        .other          _Z15mult_transposeBPfS_S_iii,@"STO_CUDA_ENTRY STV_DEFAULT"
_Z15mult_transposeBPfS_S_iii:
.text._Z15mult_transposeBPfS_S_iii:
[----:B------:R-:W-:Y:S01]  /*0000*/  LDC R1, c[0x0][0x37c] ;  /* 0x0000df00ff017b82 */ /* 0x000fe20000000800 */
[----:B------:R-:W0:Y:S01]  /*0010*/  S2R R19, SR_TID.Y ;  /* 0x0000000000137919 */ /* 0x000e220000002200 */
[----:B------:R-:W1:Y:S01]  /*0020*/  LDCU UR7, c[0x0][0x39c] ;  /* 0x00007380ff0777ac */ /* 0x000e620008000800 */
[----:B------:R-:W-:Y:S01]  /*0030*/  HFMA2 R25, -RZ, RZ, 0, 0 ;  /* 0x00000000ff197431 */ /* 0x000fe200000001ff */
[----:B------:R-:W0:Y:S01]  /*0040*/  S2R R0, SR_CTAID.Y ;  /* 0x0000000000007919 */ /* 0x000e220000002600 */
[----:B------:R-:W0:Y:S01]  /*0050*/  LDCU UR4, c[0x0][0x364] ;  /* 0x00006c80ff0477ac */ /* 0x000e220008000800 */
[----:B------:R-:W2:Y:S01]  /*0060*/  S2R R17, SR_TID.X ;  /* 0x0000000000117919 */ /* 0x000ea20000002100 */
[----:B------:R-:W2:Y:S01]  /*0070*/  LDCU UR5, c[0x0][0x360] ;  /* 0x00006c00ff0577ac */ /* 0x000ea20008000800 */
[----:B------:R-:W2:Y:S01]  /*0080*/  S2R R2, SR_CTAID.X ;  /* 0x0000000000027919 */ /* 0x000ea20000002500 */
[----:B------:R-:W3:Y:S01]  /*0090*/  LDCU.64 UR8, c[0x0][0x358] ;  /* 0x00006b00ff0877ac */ /* 0x000ee20008000a00 */
[----:B-1----:R-:W-:Y:S01]  /*00a0*/  UISETP.GE.AND UP0, UPT, UR7, 0x1, UPT ;  /* 0x000000010700788c */ /* 0x002fe2000bf06270 */
[----:B0-----:R-:W-:-:S02]  /*00b0*/  IMAD R0, R0, UR4, R19 ;  /* 0x0000000400007c24 */ /* 0x001fc4000f8e0213 */
[----:B--2---:R-:W-:-:S06]  /*00c0*/  IMAD R3, R2, UR5, R17 ;  /* 0x0000000502037c24 */ /* 0x004fcc000f8e0211 */
[----:B---3--:R-:W-:Y:S05]  /*00d0*/  BRA.U !UP0, `(.L_x_0) ;  /* 0x0000000d08447547 */ /* 0x008fea000b800000 */
[----:B------:R-:W0:Y:S01]  /*00e0*/  S2UR UR6, SR_CgaCtaId ;  /* 0x00000000000679c3 */ /* 0x000e220000008800 */
[----:B------:R-:W-:Y:S01]  /*00f0*/  UMOV UR4, 0x400 ;  /* 0x0000040000047882 */ /* 0x000fe20000000000 */
[----:B------:R-:W-:Y:S01]  /*0100*/  UISETP.GE.U32.AND UP0, UPT, UR7, 0x11, UPT ;  /* 0x000000110700788c */ /* 0x000fe2000bf06070 */
[----:B------:R-:W-:Y:S01]  /*0110*/  MOV R25, RZ ;  /* 0x000000ff00197202 */ /* 0x000fe20000000f00 */
[----:B------:R-:W-:Y:S02]  /*0120*/  UIADD3 UR5, UPT, UPT, UR4, 0x400, URZ ;  /* 0x0000040004057890 */ /* 0x000fe4000fffe0ff */
[----:B0-----:R-:W-:Y:S02]  /*0130*/  ULEA UR4, UR6, UR4, 0x18 ;  /* 0x0000000406047291 */ /* 0x001fe4000f8ec0ff */
[----:B------:R-:W-:Y:S02]  /*0140*/  ULEA UR5, UR6, UR5, 0x18 ;  /* 0x0000000506057291 */ /* 0x000fe4000f8ec0ff */
[----:B------:R-:W-:-:S02]  /*0150*/  UIADD3 UR6, UPT, UPT, UR7, -0x1, URZ ;  /* 0xffffffff07067890 */ /* 0x000fc4000fffe0ff */
[----:B------:R-:W-:Y:S01]  /*0160*/  LEA R2, R19, UR4, 0x6 ;  /* 0x0000000413027c11 */ /* 0x000fe2000f8e30ff */
[----:B------:R-:W-:Y:S01]  /*0170*/  UMOV UR4, URZ ;  /* 0x000000ff00047c82 */ /* 0x000fe20008000000 */
[C---:B------:R-:W-:Y:S02]  /*0180*/  LEA R16, R17.reuse, UR5, 0x2 ;  /* 0x0000000511107c11 */ /* 0x040fe4000f8e10ff */
[----:B------:R-:W-:Y:S02]  /*0190*/  LEA R24, R17, R2, 0x2 ;  /* 0x0000000211187211 */ /* 0x000fe400078e10ff */
[----:B------:R-:W-:Y:S01]  /*01a0*/  LEA R23, R19, R16, 0x6 ;  /* 0x0000001013177211 */ /* 0x000fe200078e30ff */
[----:B------:R-:W-:Y:S06]  /*01b0*/  BRA.U !UP0, `(.L_x_1) ;  /* 0x0000000908207547 */ /* 0x000fec000b800000 */
[----:B------:R-:W0:Y:S01]  /*01c0*/  LDC.64 R4, c[0x0][0x380] ;  /* 0x0000e000ff047b82 */ /* 0x000e220000000a00 */
[----:B------:R-:W1:Y:S01]  /*01d0*/  LDCU.64 UR10, c[0x0][0x388] ;  /* 0x00007100ff0a77ac */ /* 0x000e620008000a00 */
[----:B------:R-:W-:Y:S01]  /*01e0*/  IMAD R6, R3, UR7, RZ ;  /* 0x0000000703067c24 */ /* 0x000fe2000f8e02ff */
[----:B------:R-:W-:Y:S01]  /*01f0*/  MOV R25, RZ ;  /* 0x000000ff00197202 */ /* 0x000fe20000000f00 */
[----:B------:R-:W-:Y:S01]  /*0200*/  IMAD R22, R0, UR7, R17 ;  /* 0x0000000700167c24 */ /* 0x000fe2000f8e0211 */
[----:B------:R-:W2:Y:S01]  /*0210*/  LDCU UR5, c[0x0][0x398] ;  /* 0x00007300ff0577ac */ /* 0x000ea20008000800 */
[----:B------:R-:W-:Y:S02]  /*0220*/  MOV R20, R17 ;  /* 0x0000001100147202 */ /* 0x000fe40000000f00 */
[CC--:B------:R-:W-:Y:S01]  /*0230*/  IADD3 R13, P0, PT, R6.reuse, R19.reuse, RZ ;  /* 0x00000013060d7210 */ /* 0x0c0fe20007f1e0ff */
[----:B------:R-:W-:Y:S01]  /*0240*/  ULEA.HI UR4, UR6, 0x1, URZ, 0x1c ;  /* 0x0000000106047891 */ /* 0x000fe2000f8fe0ff */
[----:B------:R-:W-:Y:S01]  /*0250*/  MOV R18, R19 ;  /* 0x0000001300127202 */ /* 0x000fe20000000f00 */
[----:B------:R-:W3:Y:S01]  /*0260*/  LDCU UR12, c[0x0][0x3a0] ;  /* 0x00007400ff0c77ac */ /* 0x000ee20008000800 */
[----:B------:R-:W-:-:S02]  /*0270*/  LEA.HI.X.SX32 R8, R6, RZ, 0x1, P0 ;  /* 0x000000ff06087211 */ /* 0x000fc400000f0eff */
[----:B------:R-:W-:Y:S01]  /*0280*/  IADD3 R21, PT, PT, R6, R19, RZ ;  /* 0x0000001306157210 */ /* 0x000fe20007ffe0ff */
[----:B------:R-:W-:Y:S01]  /*0290*/  ULOP3.LUT UR4, UR4, 0x1ffffffe, URZ, 0xc0, !UPT ;  /* 0x1ffffffe04047892 */ /* 0x000fe2000f8ec0ff */
[----:B------:R-:W4:Y:S01]  /*02a0*/  LDCU UR7, c[0x0][0x39c] ;  /* 0x00007380ff0777ac */ /* 0x000f220008000800 */
[C---:B-1----:R-:W-:Y:S02]  /*02b0*/  LEA R12, P0, R13.reuse, UR10, 0x2 ;  /* 0x0000000a0d0c7c11 */ /* 0x042fe4000f8010ff */
[----:B------:R-:W-:Y:S02]  /*02c0*/  UIADD3 UR4, UPT, UPT, -UR4, URZ, URZ ;  /* 0x000000ff04047290 */ /* 0x000fe4000fffe1ff */
[----:B------:R-:W-:Y:S01]  /*02d0*/  LEA.HI.X R13, R13, UR11, R8, 0x2, P0 ;  /* 0x0000000b0d0d7c11 */ /* 0x000fe200080f1408 */
[----:B0-----:R-:W-:Y:S01]  /*02e0*/  IMAD.WIDE.U32 R4, R22, 0x4, R4 ;  /* 0x0000000416047825 */ /* 0x001fe200078e0004 */
[----:B------:R-:W-:Y:S02]  /*02f0*/  IADD3 R12, P0, PT, R12, 0x40, RZ ;  /* 0x000000400c0c7810 */ /* 0x000fe40007f1e0ff */
[----:B------:R-:W-:-:S02]  /*0300*/  IADD3 R14, P1, PT, R4, 0x40, RZ ;  /* 0x00000040040e7810 */ /* 0x000fc40007f3e0ff */
[----:B------:R-:W-:Y:S02]  /*0310*/  IADD3.X R13, PT, PT, RZ, R13, RZ, P0, !PT ;  /* 0x0000000dff0d7210 */ /* 0x000fe400007fe4ff */
[----:B------:R-:W-:Y:S02]  /*0320*/  IADD3.X R15, PT, PT, RZ, R5, RZ, P1, !PT ;  /* 0x00000005ff0f7210 */ /* 0x000fe40000ffe4ff */
[----:B--2---:R-:W-:Y:S01]  /*0330*/  ISETP.GE.AND P1, PT, R0, UR5, PT ;  /* 0x0000000500007c0c */ /* 0x004fe2000bf26270 */
[----:B---34-:R-:W-:-:S12]  /*0340*/  UMOV UR5, 0x10 ;  /* 0x0000001000057882 */ /* 0x018fd80000000000 */
.L_x_2:
[----:B------:R-:W-:Y:S02]  /*0350*/  ISETP.GE.AND P0, PT, R3, UR12, PT ;  /* 0x0000000c03007c0c */ /* 0x000fe4000bf06270 */
[----:B------:R-:W-:Y:S02]  /*0360*/  CS2R R26, SRZ ;  /* 0x00000000001a7805 */ /* 0x000fe4000001ff00 */
[----:B------:R-:W-:Y:S02]  /*0370*/  ISETP.GE.OR P2, PT, R20, UR7, P1 ;  /* 0x0000000714007c0c */ /* 0x000fe40008f46670 */
[----:B------:R-:W-:-:S11]  /*0380*/  ISETP.GE.OR P3, PT, R18, UR7, P0 ;  /* 0x0000000712007c0c */ /* 0x000fd60008766670 */
[----:B------:R-:W0:Y:S08]  /*0390*/  @!P2 LDC.64 R4, c[0x0][0x380] ;  /* 0x0000e000ff04ab82 */ /* 0x000e300000000a00 */
[----:B------:R-:W1:Y:S01]  /*03a0*/  @!P3 LDC.64 R6, c[0x0][0x388] ;  /* 0x0000e200ff06bb82 */ /* 0x000e620000000a00 */
[----:B0-----:R-:W-:-:S05]  /*03b0*/  @!P2 IMAD.WIDE.U32 R4, R22, 0x4, R4 ;  /* 0x000000041604a825 */ /* 0x001fca00078e0004 */
[----:B------:R-:W2:Y:S01]  /*03c0*/  @!P2 LDG.E R27, desc[UR8][R4.64] ;  /* 0x00000008041ba981 */ /* 0x000ea2000c1e1900 */
[----:B-1----:R-:W-:-:S05]  /*03d0*/  @!P3 IMAD.WIDE R6, R21, 0x4, R6 ;  /* 0x000000041506b825 */ /* 0x002fca00078e0206 */
[----:B------:R-:W3:Y:S04]  /*03e0*/  @!P3 LDG.E R26, desc[UR8][R6.64] ;  /* 0x00000008061ab981 */ /* 0x000ee8000c1e1900 */
[----:B--2---:R-:W-:Y:S04]  /*03f0*/  STS [R24], R27 ;  /* 0x0000001b18007388 */ /* 0x004fe80000000800 */
[----:B---3--:R-:W-:Y:S01]  /*0400*/  STS [R23], R26 ;  /* 0x0000001a17007388 */ /* 0x008fe20000000800 */
[----:B------:R-:W-:Y:S06]  /*0410*/  BAR.SYNC.DEFER_BLOCKING 0x0 ;  /* 0x0000000000007b1d */ /* 0x000fec0000010000 */
[----:B------:R-:W-:Y:S04]  /*0420*/  LDS R28, [R16] ;  /* 0x00000000101c7984 */ /* 0x000fe80000000800 */
[----:B------:R-:W0:Y:S04]  /*0430*/  LDS.128 R8, [R2] ;  /* 0x0000000002087984 */ /* 0x000e280000000c00 */
[----:B------:R-:W1:Y:S04]  /*0440*/  LDS R29, [R16+0x40] ;  /* 0x00004000101d7984 */ /* 0x000e680000000800 */
[----:B------:R-:W2:Y:S04]  /*0450*/  LDS R4, [R16+0x80] ;  /* 0x0000800010047984 */ /* 0x000ea80000000800 */
[----:B------:R-:W-:Y:S01]  /*0460*/  LDS R27, [R16+0x140] ;  /* 0x00014000101b7984 */ /* 0x000fe20000000800 */
[----:B0-----:R-:W-:-:S03]  /*0470*/  FFMA R8, R8, R28, R25 ;  /* 0x0000001c08087223 */ /* 0x001fc60000000019 */
[----:B------:R-:W-:Y:S01]  /*0480*/  LDS R25, [R16+0x180] ;  /* 0x0001800010197984 */ /* 0x000fe20000000800 */
[----:B-1----:R-:W-:-:S03]  /*0490*/  FFMA R29, R29, R9, R8 ;  /* 0x000000091d1d7223 */ /* 0x002fc60000000008 */
[----:B------:R-:W0:Y:S01]  /*04a0*/  LDS R8, [R16+0xc0] ;  /* 0x0000c00010087984 */ /* 0x000e220000000800 */
[----:B--2---:R-:W-:-:S03]  /*04b0*/  FFMA R10, R4, R10, R29 ;  /* 0x0000000a040a7223 */ /* 0x004fc6000000001d */
[----:B------:R-:W-:Y:S04]  /*04c0*/  LDS R9, [R16+0x100] ;  /* 0x0001000010097984 */ /* 0x000fe80000000800 */
[----:B------:R-:W1:Y:S01]  /*04d0*/  LDS.128 R4, [R2+0x10] ;  /* 0x0000100002047984 */ /* 0x000e620000000c00 */
[----:B0-----:R-:W-:-:S04]  /*04e0*/  FFMA R11, R8, R11, R10 ;  /* 0x0000000b080b7223 */ /* 0x001fc8000000000a */
[----:B-1----:R-:W-:Y:S02]  /*04f0*/  FFMA R8, R4, R9, R11 ;  /* 0x0000000904087223 */ /* 0x002fe4000000000b */
[----:B------:R-:W0:Y:S02]  /*0500*/  LDS R4, [R16+0x1c0] ;  /* 0x0001c00010047984 */ /* 0x000e240000000800 */
[----:B------:R-:W-:Y:S02]  /*0510*/  FFMA R8, R27, R5, R8 ;  /* 0x000000051b087223 */ /* 0x000fe40000000008 */
[----:B------:R-:W-:Y:S02]  /*0520*/  LDS R5, [R16+0x200] ;  /* 0x0002000010057984 */ /* 0x000fe40000000800 */
[----:B------:R-:W-:Y:S02]  /*0530*/  FFMA R25, R25, R6, R8 ;  /* 0x0000000619197223 */ /* 0x000fe40000000008 */
[----:B------:R-:W1:Y:S04]  /*0540*/  LDS.128 R8, [R2+0x20] ;  /* 0x0000200002087984 */ /* 0x000e680000000c00 */
[----:B------:R-:W2:Y:S01]  /*0550*/  LDS R27, [R16+0x240] ;  /* 0x00024000101b7984 */ /* 0x000ea20000000800 */
[----:B0-----:R-:W-:-:S03]  /*0560*/  FFMA R7, R4, R7, R25 ;  /* 0x0000000704077223 */ /* 0x001fc60000000019 */
[----:B------:R-:W0:Y:S01]  /*0570*/  LDS R25, [R16+0x280] ;  /* 0x0002800010197984 */ /* 0x000e220000000800 */
[----:B-1----:R-:W-:-:S03]  /*0580*/  FFMA R4, R8, R5, R7 ;  /* 0x0000000508047223 */ /* 0x002fc60000000007 */
[----:B------:R-:W1:Y:S01]  /*0590*/  LDS R8, [R16+0x2c0] ;  /* 0x0002c00010087984 */ /* 0x000e620000000800 */
[----:B--2---:R-:W-:-:S03]  /*05a0*/  FFMA R26, R27, R9, R4 ;  /* 0x000000091b1a7223 */ /* 0x004fc60000000004 */
[----:B------:R-:W-:Y:S04]  /*05b0*/  LDS R9, [R16+0x300] ;  /* 0x0003000010097984 */ /* 0x000fe80000000800 */
[----:B------:R-:W2:Y:S01]  /*05c0*/  LDS.128 R4, [R2+0x30] ;  /* 0x0000300002047984 */ /* 0x000ea20000000c00 */
[----:B0-----:R-:W-:-:S04]  /*05d0*/  FFMA R25, R25, R10, R26 ;  /* 0x0000000a19197223 */ /* 0x001fc8000000001a */
[----:B-1----:R-:W-:Y:S02]  /*05e0*/  FFMA R11, R8, R11, R25 ;  /* 0x0000000b080b7223 */ /* 0x002fe40000000019 */
[----:B------:R-:W0:Y:S01]  /*05f0*/  LDS R8, [R16+0x340] ;  /* 0x0003400010087984 */ /* 0x000e220000000800 */
[----:B------:R-:W-:Y:S01]  /*0600*/  IADD3 R10, PT, PT, R20, 0x10, RZ ;  /* 0x00000010140a7810 */ /* 0x000fe20007ffe0ff */
[----:B--2---:R-:W-:Y:S02]  /*0610*/  FFMA R11, R4, R9, R11 ;  /* 0x00000009040b7223 */ /* 0x004fe4000000000b */
[----:B------:R-:W1:Y:S04]  /*0620*/  LDS R9, [R16+0x380] ;  /* 0x0003800010097984 */ /* 0x000e680000000800 */
[----:B------:R-:W2:Y:S01]  /*0630*/  LDS R4, [R16+0x3c0] ;  /* 0x0003c00010047984 */ /* 0x000ea20000000800 */
[----:B------:R-:W-:-:S02]  /*0640*/  ISETP.GE.OR P2, PT, R10, UR7, P1 ;  /* 0x000000070a007c0c */ /* 0x000fc40008f46670 */
[----:B------:R-:W-:Y:S01]  /*0650*/  IADD3 R10, PT, PT, R18, 0x10, RZ ;  /* 0x00000010120a7810 */ /* 0x000fe20007ffe0ff */
[----:B------:R-:W-:Y:S01]  /*0660*/  HFMA2 R25, -RZ, RZ, 0, 0 ;  /* 0x00000000ff197431 */ /* 0x000fe200000001ff */
[----:B------:R-:W-:Y:S02]  /*0670*/  BAR.SYNC.DEFER_BLOCKING 0x0 ;  /* 0x0000000000007b1d */ /* 0x000fe40000010000 */
[----:B------:R-:W-:Y:S02]  /*0680*/  ISETP.GE.OR P0, PT, R10, UR7, P0 ;  /* 0x000000070a007c0c */ /* 0x000fe40008706670 */
[----:B------:R-:W-:-:S05]  /*0690*/  MOV R28, RZ ;  /* 0x000000ff001c7202 */ /* 0x000fca0000000f00 */
[----:B------:R-:W3:Y:S06]  /*06a0*/  @!P2 LDG.E R25, desc[UR8][R14.64] ;  /* 0x000000080e19a981 */ /* 0x000eec000c1e1900 */
[----:B------:R4:W5:Y:S01]  /*06b0*/  @!P0 LDG.E R28, desc[UR8][R12.64] ;  /* 0x000000080c1c8981 */ /* 0x000962000c1e1900 */
[----:B0-----:R-:W-:-:S04]  /*06c0*/  FFMA R8, R8, R5, R11 ;  /* 0x0000000508087223 */ /* 0x001fc8000000000b */
[----:B-1----:R-:W-:-:S04]  /*06d0*/  FFMA R29, R9, R6, R8 ;  /* 0x00000006091d7223 */ /* 0x002fc80000000008 */
[----:B--2---:R-:W-:Y:S01]  /*06e0*/  FFMA R7, R4, R7, R29 ;  /* 0x0000000704077223 */ /* 0x004fe2000000001d */
[----:B------:R-:W-:-:S04]  /*06f0*/  UIADD3 UR4, UPT, UPT, UR4, 0x2, URZ ;  /* 0x0000000204047890 */ /* 0x000fc8000fffe0ff */
[----:B------:R-:W-:Y:S01]  /*0700*/  UISETP.NE.AND UP0, UPT, UR4, URZ, UPT ;  /* 0x000000ff0400728c */ /* 0x000fe2000bf05270 */
[----:B----4-:R-:W-:Y:S02]  /*0710*/  IADD3 R12, P0, PT, R12, 0x80, RZ ;  /* 0x000000800c0c7810 */ /* 0x010fe40007f1e0ff */
[----:B------:R-:W-:Y:S02]  /*0720*/  IADD3 R14, P2, PT, R14, 0x80, RZ ;  /* 0x000000800e0e7810 */ /* 0x000fe40007f5e0ff */
[----:B------:R-:W-:Y:S02]  /*0730*/  IADD3 R18, PT, PT, R18, 0x20, RZ ;  /* 0x0000002012127810 */ /* 0x000fe40007ffe0ff */
[----:B------:R-:W-:Y:S02]  /*0740*/  IADD3 R20, PT, PT, R20, 0x20, RZ ;  /* 0x0000002014147810 */ /* 0x000fe40007ffe0ff */
[----:B------:R-:W-:Y:S02]  /*0750*/  IADD3.X R13, PT, PT, RZ, R13, RZ, P0, !PT ;  /* 0x0000000dff0d7210 */ /* 0x000fe400007fe4ff */
[----:B------:R-:W-:-:S02]  /*0760*/  IADD3.X R15, PT, PT, RZ, R15, RZ, P2, !PT ;  /* 0x0000000fff0f7210 */ /* 0x000fc400017fe4ff */
[----:B------:R-:W-:Y:S02]  /*0770*/  IADD3 R22, PT, PT, R22, 0x20, RZ ;  /* 0x0000002016167810 */ /* 0x000fe40007ffe0ff */
[----:B------:R-:W-:Y:S01]  /*0780*/  IADD3 R21, PT, PT, R21, 0x20, RZ ;  /* 0x0000002015157810 */ /* 0x000fe20007ffe0ff */
[----:B------:R-:W-:Y:S01]  /*0790*/  UIADD3 UR5, UPT, UPT, UR5, 0x20, URZ ;  /* 0x0000002005057890 */ /* 0x000fe2000fffe0ff */
[----:B---3--:R-:W-:Y:S04]  /*07a0*/  STS [R24], R25 ;  /* 0x0000001918007388 */ /* 0x008fe80000000800 */
[----:B-----5:R-:W-:Y:S01]  /*07b0*/  STS [R23], R28 ;  /* 0x0000001c17007388 */ /* 0x020fe20000000800 */
[----:B------:R-:W-:Y:S06]  /*07c0*/  BAR.SYNC.DEFER_BLOCKING 0x0 ;  /* 0x0000000000007b1d */ /* 0x000fec0000010000 */
[----:B------:R-:W-:Y:S04]  /*07d0*/  LDS R5, [R16] ;  /* 0x0000000010057984 */ /* 0x000fe80000000800 */
[----:B------:R-:W0:Y:S04]  /*07e0*/  LDS.128 R8, [R2] ;  /* 0x0000000002087984 */ /* 0x000e280000000c00 */
[----:B------:R-:W1:Y:S04]  /*07f0*/  LDS R6, [R16+0x40] ;  /* 0x0000400010067984 */ /* 0x000e680000000800 */
[----:B------:R-:W2:Y:S04]  /*0800*/  LDS R27, [R16+0x80] ;  /* 0x00008000101b7984 */ /* 0x000ea80000000800 */
[----:B------:R-:W3:Y:S04]  /*0810*/  LDS R26, [R16+0xc0] ;  /* 0x0000c000101a7984 */ /* 0x000ee80000000800 */
[----:B------:R-:W-:Y:S04]  /*0820*/  LDS R29, [R16+0x140] ;  /* 0x00014000101d7984 */ /* 0x000fe80000000800 */
[----:B------:R-:W-:Y:S01]  /*0830*/  LDS R25, [R16+0x180] ;  /* 0x0001800010197984 */ /* 0x000fe20000000800 */
[----:B0-----:R-:W-:-:S04]  /*0840*/  FFMA R8, R8, R5, R7 ;  /* 0x0000000508087223 */ /* 0x001fc80000000007 */
[----:B-1----:R-:W-:Y:S02]  /*0850*/  FFMA R6, R6, R9, R8 ;  /* 0x0000000906067223 */ /* 0x002fe40000000008 */
[----:B------:R-:W-:Y:S02]  /*0860*/  LDS R9, [R16+0x100] ;  /* 0x0001000010097984 */ /* 0x000fe40000000800 */
[----:B--2---:R-:W-:Y:S02]  /*0870*/  FFMA R27, R27, R10, R6 ;  /* 0x0000000a1b1b7223 */ /* 0x004fe40000000006 */
[----:B------:R-:W0:Y:S02]  /*0880*/  LDS.128 R4, [R2+0x10] ;  /* 0x0000100002047984 */ /* 0x000e240000000c00 */
[----:B---3--:R-:W-:Y:S02]  /*0890*/  FFMA R11, R26, R11, R27 ;  /* 0x0000000b1a0b7223 */ /* 0x008fe4000000001b */
[----:B------:R-:W1:Y:S02]  /*08a0*/  LDS R26, [R16+0x1c0] ;  /* 0x0001c000101a7984 */ /* 0x000e640000000800 */
[----:B0-----:R-:W-:-:S02]  /*08b0*/  FFMA R4, R4, R9, R11 ;  /* 0x0000000904047223 */ /* 0x001fc4000000000b */
[----:B------:R-:W-:Y:S02]  /*08c0*/  LDS.128 R8, [R2+0x20] ;  /* 0x0000200002087984 */ /* 0x000fe40000000c00 */
[----:B------:R-:W-:Y:S02]  /*08d0*/  FFMA R4, R29, R5, R4 ;  /* 0x000000051d047223 */ /* 0x000fe40000000004 */
[----:B------:R-:W0:Y:S04]  /*08e0*/  LDS R5, [R16+0x200] ;  /* 0x0002000010057984 */ /* 0x000e280000000800 */
[----:B------:R-:W2:Y:S01]  /*08f0*/  LDS R29, [R16+0x240] ;  /* 0x00024000101d7984 */ /* 0x000ea20000000800 */
[----:B------:R-:W-:-:S03]  /*0900*/  FFMA R27, R25, R6, R4 ;  /* 0x00000006191b7223 */ /* 0x000fc60000000004 */
[----:B------:R-:W3:Y:S01]  /*0910*/  LDS R25, [R16+0x280] ;  /* 0x0002800010197984 */ /* 0x000ee20000000800 */
[----:B-1----:R-:W-:-:S03]  /*0920*/  FFMA R7, R26, R7, R27 ;  /* 0x000000071a077223 */ /* 0x002fc6000000001b */
[----:B------:R-:W1:Y:S04]  /*0930*/  LDS R26, [R16+0x2c0] ;  /* 0x0002c000101a7984 */ /* 0x000e680000000800 */
[----:B------:R-:W-:Y:S01]  /*0940*/  LDS R27, [R16+0x340] ;  /* 0x00034000101b7984 */ /* 0x000fe20000000800 */
[----:B0-----:R-:W-:-:S03]  /*0950*/  FFMA R8, R8, R5, R7 ;  /* 0x0000000508087223 */ /* 0x001fc60000000007 */
[----:B------:R-:W-:Y:S01]  /*0960*/  LDS.128 R4, [R2+0x30] ;  /* 0x0000300002047984 */ /* 0x000fe20000000c00 */
[----:B--2---:R-:W-:-:S03]  /*0970*/  FFMA R8, R29, R9, R8 ;  /* 0x000000091d087223 */ /* 0x004fc60000000008 */
[----:B------:R-:W0:Y:S01]  /*0980*/  LDS R9, [R16+0x300] ;  /* 0x0003000010097984 */ /* 0x000e220000000800 */
[----:B---3--:R-:W-:-:S03]  /*0990*/  FFMA R25, R25, R10, R8 ;  /* 0x0000000a19197223 */ /* 0x008fc60000000008 */
[----:B------:R-:W2:Y:S01]  /*09a0*/  LDS R8, [R16+0x380] ;  /* 0x0003800010087984 */ /* 0x000ea20000000800 */
[----:B-1----:R-:W-:-:S03]  /*09b0*/  FFMA R11, R26, R11, R25 ;  /* 0x0000000b1a0b7223 */ /* 0x002fc60000000019 */
[----:B------:R-:W1:Y:S01]  /*09c0*/  LDS R25, [R16+0x3c0] ;  /* 0x0003c00010197984 */ /* 0x000e620000000800 */
[----:B0-----:R-:W-:-:S04]  /*09d0*/  FFMA R4, R4, R9, R11 ;  /* 0x0000000904047223 */ /* 0x001fc8000000000b */
[----:B------:R-:W-:-:S04]  /*09e0*/  FFMA R5, R27, R5, R4 ;  /* 0x000000051b057223 */ /* 0x000fc80000000004 */
[----:B--2---:R-:W-:-:S04]  /*09f0*/  FFMA R6, R8, R6, R5 ;  /* 0x0000000608067223 */ /* 0x004fc80000000005 */
[----:B-1----:R-:W-:Y:S01]  /*0a00*/  FFMA R25, R25, R7, R6 ;  /* 0x0000000719197223 */ /* 0x002fe20000000006 */
[----:B------:R-:W-:Y:S06]  /*0a10*/  BAR.SYNC.DEFER_BLOCKING 0x0 ;  /* 0x0000000000007b1d */ /* 0x000fec0000010000 */
[----:B------:R-:W-:Y:S05]  /*0a20*/  BRA.U UP0, `(.L_x_2) ;  /* 0xfffffff900487547 */ /* 0x000fea000b83ffff */
[----:B------:R-:W-:-:S12]  /*0a30*/  UIADD3 UR4, UPT, UPT, UR5, -0x10, URZ ;  /* 0xfffffff005047890 */ /* 0x000fd8000fffe0ff */
.L_x_1:
[----:B------:R-:W-:-:S09]  /*0a40*/  ULOP3.LUT UP0, URZ, UR6, 0x10, URZ, 0xc0, !UPT ;  /* 0x0000001006ff7892 */ /* 0x000fd2000f80c0ff */
[----:B------:R-:W-:Y:S05]  /*0a50*/  BRA.U UP0, `(.L_x_0) ;  /* 0x0000000100e47547 */ /* 0x000fea000b800000 */
[----:B------:R-:W0:Y:S01]  /*0a60*/  LDCU UR5, c[0x0][0x398] ;  /* 0x00007300ff0577ac */ /* 0x000e220008000800 */
[----:B------:R-:W-:Y:S02]  /*0a70*/  IADD3 R7, PT, PT, R17, UR4, RZ ;  /* 0x0000000411077c10 */ /* 0x000fe4000fffe0ff */
[----:B------:R-:W-:Y:S02]  /*0a80*/  CS2R R14, SRZ ;  /* 0x00000000000e7805 */ /* 0x000fe4000001ff00 */
[----:B------:R-:W-:Y:S01]  /*0a90*/  IADD3 R6, PT, PT, R19, UR4, RZ ;  /* 0x0000000413067c10 */ /* 0x000fe2000fffe0ff */
[----:B------:R-:W1:Y:S01]  /*0aa0*/  LDCU UR6, c[0x0][0x3a0] ;  /* 0x00007400ff0677ac */ /* 0x000e620008000800 */
[----:B------:R-:W-:Y:S02]  /*0ab0*/  ISETP.GE.AND P0, PT, R7, UR7, PT ;  /* 0x0000000707007c0c */ /* 0x000fe4000bf06270 */
[----:B------:R-:W-:Y:S02]  /*0ac0*/  ISETP.GE.AND P1, PT, R6, UR7, PT ;  /* 0x0000000706007c0c */ /* 0x000fe4000bf26270 */
[----:B0-----:R-:W-:-:S02]  /*0ad0*/  ISETP.GE.OR P0, PT, R0, UR5, P0 ;  /* 0x0000000500007c0c */ /* 0x001fc40008706670 */
[----:B-1----:R-:W-:-:S11]  /*0ae0*/  ISETP.GE.OR P1, PT, R3, UR6, P1 ;  /* 0x0000000603007c0c */ /* 0x002fd60008f26670 */
[----:B------:R-:W0:Y:S01]  /*0af0*/  @!P0 LDC.64 R8, c[0x0][0x380] ;  /* 0x0000e000ff088b82 */ /* 0x000e220000000a00 */
[----:B------:R-:W-:Y:S02]  /*0b00*/  @!P0 IMAD R7, R0, UR7, R7 ;  /* 0x0000000700078c24 */ /* 0x000fe4000f8e0207 */
[----:B------:R-:W-:-:S05]  /*0b10*/  @!P1 IMAD R13, R3, UR7, R6 ;  /* 0x00000007030d9c24 */ /* 0x000fca000f8e0206 */
        /* <DEDUP_REMOVED lines=12> */
[----:B------:R-:W3:Y:S04]  /*0be0*/  LDS R26, [R16+0xc0] ;  /* 0x0000c000101a7984 */ /* 0x000ee80000000800 */
[----:B------:R-:W-:Y:S04]  /*0bf0*/  LDS R17, [R16+0x100] ;  /* 0x0001000010117984 */ /* 0x000fe80000000800 */
[----:B------:R-:W4:Y:S04]  /*0c00*/  LDS.128 R8, [R2+0x10] ;  /* 0x0000100002087984 */ /* 0x000f280000000c00 */
[----:B------:R-:W5:Y:S04]  /*0c10*/  LDS R18, [R16+0x140] ;  /* 0x0001400010127984 */ /* 0x000f680000000800 */
[----:B------:R-:W5:Y:S04]  /*0c20*/  LDS R19, [R16+0x180] ;  /* 0x0001800010137984 */ /* 0x000f680000000800 */
[----:B------:R-:W5:Y:S04]  /*0c30*/  LDS R20, [R16+0x1c0] ;  /* 0x0001c00010147984 */ /* 0x000f680000000800 */
[----:B------:R-:W-:Y:S01]  /*0c40*/  LDS.128 R12, [R2+0x20] ;  /* 0x00002000020c7984 */ /* 0x000fe20000000c00 */
[----:B0-----:R-:W-:-:S03]  /*0c50*/  FFMA R4, R4, R21, R25 ;  /* 0x0000001504047223 */ /* 0x001fc60000000019 */
[----:B------:R-:W-:Y:S04]  /*0c60*/  LDS R22, [R16+0x240] ;  /* 0x0002400010167984 */ /* 0x000fe80000000800 */
[----:B------:R-:W0:Y:S01]  /*0c70*/  LDS R21, [R16+0x200] ;  /* 0x0002000010157984 */ /* 0x000e220000000800 */
[----:B-1----:R-:W-:-:S03]  /*0c80*/  FFMA R4, R29, R5, R4 ;  /* 0x000000051d047223 */ /* 0x002fc60000000004 */
[----:B------:R-:W1:Y:S01]  /*0c90*/  LDS R23, [R16+0x280] ;  /* 0x0002800010177984 */ /* 0x000e620000000800 */
[----:B--2---:R-:W-:-:S03]  /*0ca0*/  FFMA R27, R27, R6, R4 ;  /* 0x000000061b1b7223 */ /* 0x004fc60000000004 */
[----:B------:R-:W2:Y:S01]  /*0cb0*/  LDS R24, [R16+0x2c0] ;  /* 0x0002c00010187984 */ /* 0x000ea20000000800 */
[----:B---3--:R-:W-:-:S03]  /*0cc0*/  FFMA R27, R26, R7, R27 ;  /* 0x000000071a1b7223 */ /* 0x008fc6000000001b */
[----:B------:R-:W-:Y:S04]  /*0cd0*/  LDS R25, [R16+0x300] ;  /* 0x0003000010197984 */ /* 0x000fe80000000800 */
[----:B------:R-:W3:Y:S01]  /*0ce0*/  LDS.128 R4, [R2+0x30] ;  /* 0x0000300002047984 */ /* 0x000ee20000000c00 */
[----:B----4-:R-:W-:-:S03]  /*0cf0*/  FFMA R27, R8, R17, R27 ;  /* 0x00000011081b7223 */ /* 0x010fc6000000001b */
[----:B------:R-:W4:Y:S04]  /*0d00*/  LDS R26, [R16+0x340] ;  /* 0x00034000101a7984 */ /* 0x000f280000000800 */
[----:B------:R-:W4:Y:S01]  /*0d10*/  LDS R17, [R16+0x380] ;  /* 0x0003800010117984 */ /* 0x000f220000000800 */
[----:B-----5:R-:W-:-:S03]  /*0d20*/  FFMA R18, R18, R9, R27 ;  /* 0x0000000912127223 */ /* 0x020fc6000000001b */
[----:B------:R-:W5:Y:S01]  /*0d30*/  LDS R8, [R16+0x3c0] ;  /* 0x0003c00010087984 */ /* 0x000f620000000800 */
[----:B------:R-:W-:-:S04]  /*0d40*/  FFMA R19, R19, R10, R18 ;  /* 0x0000000a13137223 */ /* 0x000fc80000000012 */
[----:B------:R-:W-:-:S04]  /*0d50*/  FFMA R11, R20, R11, R19 ;  /* 0x0000000b140b7223 */ /* 0x000fc80000000013 */
[----:B0-----:R-:W-:-:S04]  /*0d60*/  FFMA R11, R12, R21, R11 ;  /* 0x000000150c0b7223 */ /* 0x001fc8000000000b */
[----:B------:R-:W-:-:S04]  /*0d70*/  FFMA R22, R22, R13, R11 ;  /* 0x0000000d16167223 */ /* 0x000fc8000000000b */
[----:B-1----:R-:W-:-:S04]  /*0d80*/  FFMA R23, R23, R14, R22 ;  /* 0x0000000e17177223 */ /* 0x002fc80000000016 */
[----:B--2---:R-:W-:-:S04]  /*0d90*/  FFMA R15, R24, R15, R23 ;  /* 0x0000000f180f7223 */ /* 0x004fc80000000017 */
[----:B---3--:R-:W-:-:S04]  /*0da0*/  FFMA R15, R4, R25, R15 ;  /* 0x00000019040f7223 */ /* 0x008fc8000000000f */
[----:B----4-:R-:W-:-:S04]  /*0db0*/  FFMA R26, R26, R5, R15 ;  /* 0x000000051a1a7223 */ /* 0x010fc8000000000f */
[----:B------:R-:W-:-:S04]  /*0dc0*/  FFMA R17, R17, R6, R26 ;  /* 0x0000000611117223 */ /* 0x000fc8000000001a */
[----:B-----5:R-:W-:Y:S01]  /*0dd0*/  FFMA R25, R8, R7, R17 ;  /* 0x0000000708197223 */ /* 0x020fe20000000011 */
[----:B------:R-:W-:Y:S06]  /*0de0*/  BAR.SYNC.DEFER_BLOCKING 0x0 ;  /* 0x0000000000007b1d */ /* 0x000fec0000010000 */
.L_x_0:
[----:B------:R-:W0:Y:S01]  /*0df0*/  LDCU UR4, c[0x0][0x3a0] ;  /* 0x00007400ff0477ac */ /* 0x000e220008000800 */
[----:B------:R-:W1:Y:S01]  /*0e00*/  LDCU UR5, c[0x0][0x398] ;  /* 0x00007300ff0577ac */ /* 0x000e620008000800 */
[----:B0-----:R-:W-:-:S04]  /*0e10*/  ISETP.GE.AND P0, PT, R3, UR4, PT ;  /* 0x0000000403007c0c */ /* 0x001fc8000bf06270 */
[----:B-1----:R-:W-:-:S13]  /*0e20*/  ISETP.GE.OR P0, PT, R0, UR5, P0 ;  /* 0x0000000500007c0c */ /* 0x002fda0008706670 */
[----:B------:R-:W-:Y:S05]  /*0e30*/  @P0 EXIT ;  /* 0x000000000000094d */ /* 0x000fea0003800000 */
[----:B------:R-:W0:Y:S01]  /*0e40*/  LDC.64 R4, c[0x0][0x390] ;  /* 0x0000e400ff047b82 */ /* 0x000e220000000a00 */
[----:B------:R-:W-:-:S04]  /*0e50*/  IMAD R3, R0, UR4, R3 ;  /* 0x0000000400037c24 */ /* 0x000fc8000f8e0203 */
[----:B0-----:R-:W-:-:S05]  /*0e60*/  IMAD.WIDE R2, R3, 0x4, R4 ;  /* 0x0000000403027825 */ /* 0x001fca00078e0204 */
[----:B------:R-:W-:Y:S01]  /*0e70*/  STG.E desc[UR8][R2.64], R25 ;  /* 0x0000001902007986 */ /* 0x000fe2000c101908 */
[----:B------:R-:W-:Y:S05]  /*0e80*/  EXIT ;  /* 0x000000000000794d */ /* 0x000fea0003800000 */
.L_x_3:
[----:B------:R-:W-:-:S00]  /*0e90*/  BRA `(.L_x_3) ;  /* 0xfffffffc00fc7947 */ /* 0x000fc0000383ffff */
[----:B------:R-:W-:-:S00]  /*0ea0*/  NOP ;  /* 0x0000000000007918 */ /* 0x000fc00000000000 */
        /* <DEDUP_REMOVED lines=13> */
.L_x_18:


//--------------------- .text._Z4diagPfS_S_iii    --------------------------
	.section	.text._Z4diagPfS_S_iii,"ax",@progbits
	.align	128
        .global         _Z4diagPfS_S_iii
        .type           _Z4diagPfS_S_iii,@function
        .size           _Z4diagPfS_S_iii,(.L_x_19 - _Z4diagPfS_S_iii)
        .other          _Z4diagPfS_S_iii,@"STO_CUDA_ENTRY STV_DEFAULT"
_Z4diagPfS_S_iii:
.text._Z4diagPfS_S_iii:
        /* <DEDUP_REMOVED lines=14> */
[----:B------:R-:W-:Y:S02]  /*00e0*/  UISETP.GE.U32.AND UP1, UPT, UR6, 0xf1, UPT ;  /* 0x000000f10600788c */ /* 0x000fe4000bf26070 */
[----:B------:R-:W-:Y:S01]  /*00f0*/  IMAD R8, R0, UR6, RZ ;  /* 0x0000000600087c24 */ /* 0x000fe2000f8e02ff */
[----:B------:R-:W-:Y:S02]  /*0100*/  UIADD3 UR4, UPT, UPT, UR6, -0x1, URZ ;  /* 0xffffffff06047890 */ /* 0x000fe4000fffe0ff */
[----:B------:R-:W-:Y:S01]  /*0110*/  IMAD R9, R6, UR6, RZ ;  /* 0x0000000606097c24 */ /* 0x000fe2000f8e02ff */
[----:B------:R-:W-:Y:S01]  /*0120*/  MOV R14, RZ ;  /* 0x000000ff000e7202 */ /* 0x000fe20000000f00 */
[----:B------:R-:W-:-:S03]  /*0130*/  ULEA.HI UR5, UR4, 0x1, URZ, 0x1c ;  /* 0x0000000104057891 */ /* 0x000fc6000f8fe0ff */
[----:B------:R-:W-:Y:S01]  /*0140*/  UMOV UR4, URZ ;  /* 0x000000ff00047c82 */ /* 0x000fe20008000000 */
[----:B------:R-:W-:-:S04]  /*0150*/  ULOP3.LUT UR10, UR5, 0xf, URZ, 0xc0, !UPT ;  /* 0x0000000f050a7892 */ /* 0x000fc8000f8ec0ff */
[----:B------:R-:W-:Y:S01]  /*0160*/  UISETP.NE.AND UP0, UPT, UR10, URZ, UPT ;  /* 0x000000ff0a00728c */ /* 0x000fe2000bf05270 */
[----:B------:R-:W-:Y:S10]  /*0170*/  BRA.U !UP1, `(.L_x_5) ;  /* 0x0000000509187547 */ /* 0x000ff4000b800000 */
[----:B------:R-:W0:Y:S01]  /*0180*/  LDC.64 R2, c[0x0][0x380] ;  /* 0x0000e000ff027b82 */ /* 0x000e220000000a00 */
[----:B------:R-:W1:Y:S01]  /*0190*/  LDCU.64 UR8, c[0x0][0x388] ;  /* 0x00007100ff0877ac */ /* 0x000e620008000a00 */
[----:B------:R-:W-:Y:S02]  /*01a0*/  MOV R14, RZ ;  /* 0x000000ff000e7202 */ /* 0x000fe40000000f00 */
[----:B------:R-:W-:Y:S01]  /*01b0*/  MOV R7, R9 ;  /* 0x0000000900077202 */ /* 0x000fe20000000f00 */
[----:B------:R-:W-:-:S04]  /*01c0*/  ULOP3.LUT UR4, UR5, 0x1ffffff0, URZ, 0xc0, !UPT ;  /* 0x1ffffff005047892 */ /* 0x000fc8000f8ec0ff */
[----:B------:R-:W-:-:S03]  /*01d0*/  UIADD3 UR6, UPT, UPT, -UR4, URZ, URZ ;  /* 0x000000ff04067290 */ /* 0x000fc6000fffe1ff */
[----:B------:R-:W-:Y:S01]  /*01e0*/  UMOV UR4, URZ ;  /* 0x000000ff00047c82 */ /* 0x000fe20008000000 */
[----:B-1----:R-:W-:-:S04]  /*01f0*/  UIADD3 UR7, UP1, UPT, UR8, 0x200, URZ ;  /* 0x0000020008077890 */ /* 0x002fc8000ff3e0ff */
[----:B------:R-:W-:Y:S01]  /*0200*/  UIADD3.X UR8, UPT, UPT, URZ, UR9, URZ, UP1, !UPT ;  /* 0x00000009ff087290 */ /* 0x000fe20008ffe4ff */
[----:B0-----:R-:W-:-:S03]  /*0210*/  IMAD.WIDE.U32 R2, R8, 0x4, R2 ;  /* 0x0000000408027825 */ /* 0x001fc600078e0002 */
[----:B------:R-:W-:-:S04]  /*0220*/  IADD3 R4, P0, PT, R2, 0x200, RZ ;  /* 0x0000020002047810 */ /* 0x000fc80007f1e0ff */
[----:B------:R-:W-:-:S09]  /*0230*/  IADD3.X R5, PT, PT, RZ, R3, RZ, P0, !PT ;  /* 0x00000003ff057210 */ /* 0x000fd200007fe4ff */
.L_x_6:
[----:B------:R-:W-:Y:S01]  /*0240*/  MOV R2, UR7 ;  /* 0x0000000700027c02 */ /* 0x000fe20008000f00 */
[----:B------:R-:W2:Y:S01]  /*0250*/  LDG.E R15, desc[UR12][R4.64+-0x200] ;  /* 0xfffe000c040f7981 */ /* 0x000ea2000c1e1900 */
[----:B------:R-:W-:-:S03]  /*0260*/  MOV R3, UR8 ;  /* 0x0000000800037c02 */ /* 0x000fc60008000f00 */
[----:B------:R-:W3:Y:S01]  /*0270*/  LDG.E R17, desc[UR12][R4.64+-0x1c0] ;  /* 0xfffe400c04117981 */ /* 0x000ee2000c1e1900 */
[----:B------:R-:W-:-:S03]  /*0280*/  IMAD.WIDE R2, R7, 0x4, R2 ;  /* 0x0000000407027825 */ /* 0x000fc600078e0202 */
[----:B------:R-:W4:Y:S04]  /*0290*/  LDG.E R19, desc[UR12][R4.64+-0x180] ;  /* 0xfffe800c04137981 */ /* 0x000f28000c1e1900 */
[----:B------:R-:W2:Y:S04]  /*02a0*/  LDG.E R16, desc[UR12][R2.64+-0x200] ;  /* 0xfffe000c02107981 */ /* 0x000ea8000c1e1900 */
[----:B------:R-:W3:Y:S04]  /*02b0*/  LDG.E R24, desc[UR12][R2.64+-0x1c0] ;  /* 0xfffe400c02187981 */ /* 0x000ee8000c1e1900 */
[----:B------:R-:W4:Y:S04]  /*02c0*/  LDG.E R18, desc[UR12][R2.64+-0x180] ;  /* 0xfffe800c02127981 */ /* 0x000f28000c1e1900 */
[----:B------:R-:W5:Y:S04]  /*02d0*/  LDG.E R20, desc[UR12][R4.64+-0x140] ;  /* 0xfffec00c04147981 */ /* 0x000f68000c1e1900 */
        /* <DEDUP_REMOVED lines=8> */
[----:B------:R-:W5:Y:S01]  /*0360*/  LDG.E R26, desc[UR12][R4.64+0x1c0] ;  /* 0x0001c00c041a7981 */ /* 0x000f62000c1e1900 */
[----:B--2---:R-:W-:-:S03]  /*0370*/  FFMA R16, R15, R16, R14 ;  /* 0x000000100f107223 */ /* 0x004fc6000000000e */
[----:B------:R-:W2:Y:S01]  /*0380*/  LDG.E R15, desc[UR12][R4.64+-0x40] ;  /* 0xffffc00c040f7981 */ /* 0x000ea2000c1e1900 */
[----:B---3--:R-:W-:-:S03]  /*0390*/  FFMA R24, R17, R24, R16 ;  /* 0x0000001811187223 */ /* 0x008fc60000000010 */
[----:B------:R-:W2:Y:S01]  /*03a0*/  LDG.E R14, desc[UR12][R2.64+-0x40] ;  /* 0xffffc00c020e7981 */ /* 0x000ea2000c1e1900 */
[----:B----4-:R-:W-:-:S03]  /*03b0*/  FFMA R25, R19, R18, R24 ;  /* 0x0000001213197223 */ /* 0x010fc60000000018 */
[----:B------:R-:W3:Y:S04]  /*03c0*/  LDG.E R16, desc[UR12][R4.64] ;  /* 0x0000000c04107981 */ /* 0x000ee8000c1e1900 */
[----:B------:R-:W3:Y:S01]  /*03d0*/  LDG.E R17, desc[UR12][R2.64] ;  /* 0x0000000c02117981 */ /* 0x000ee2000c1e1900 */
[----:B-----5:R-:W-:-:S03]  /*03e0*/  FFMA R25, R20, R21, R25 ;  /* 0x0000001514197223 */ /* 0x020fc60000000019 */
[----:B------:R-:W4:Y:S04]  /*03f0*/  LDG.E R18, desc[UR12][R4.64+0x40] ;  /* 0x0000400c04127981 */ /* 0x000f28000c1e1900 */
[----:B------:R-:W4:Y:S01]  /*0400*/  LDG.E R19, desc[UR12][R2.64+0x40] ;  /* 0x0000400c02137981 */ /* 0x000f22000c1e1900 */
[----:B------:R-:W-:-:S03]  /*0410*/  FFMA R25, R22, R23, R25 ;  /* 0x0000001716197223 */ /* 0x000fc60000000019 */
[----:B------:R-:W5:Y:S04]  /*0420*/  LDG.E R20, desc[UR12][R4.64+0x80] ;  /* 0x0000800c04147981 */ /* 0x000f68000c1e1900 */
[----:B------:R-:W5:Y:S01]  /*0430*/  LDG.E R21, desc[UR12][R2.64+0x80] ;  /* 0x0000800c02157981 */ /* 0x000f62000c1e1900 */
[----:B------:R-:W-:-:S03]  /*0440*/  FFMA R25, R10, R11, R25 ;  /* 0x0000000b0a197223 */ /* 0x000fc60000000019 */
[----:B------:R-:W5:Y:S04]  /*0450*/  LDG.E R22, desc[UR12][R4.64+0xc0] ;  /* 0x0000c00c04167981 */ /* 0x000f68000c1e1900 */
[----:B------:R-:W5:Y:S04]  /*0460*/  LDG.E R23, desc[UR12][R2.64+0xc0] ;  /* 0x0000c00c02177981 */ /* 0x000f68000c1e1900 */
[----:B------:R-:W5:Y:S01]  /*0470*/  LDG.E R10, desc[UR12][R4.64+0x100] ;  /* 0x0001000c040a7981 */ /* 0x000f62000c1e1900 */
[----:B------:R-:W-:-:S03]  /*0480*/  FFMA R28, R12, R13, R25 ;  /* 0x0000000d0c1c7223 */ /* 0x000fc60000000019 */
[----:B------:R-:W5:Y:S04]  /*0490*/  LDG.E R11, desc[UR12][R2.64+0x100] ;  /* 0x0001000c020b7981 */ /* 0x000f68000c1e1900 */
[----:B------:R-:W5:Y:S04]  /*04a0*/  LDG.E R24, desc[UR12][R4.64+0x140] ;  /* 0x0001400c04187981 */ /* 0x000f68000c1e1900 */
[----:B------:R-:W5:Y:S04]  /*04b0*/  LDG.E R25, desc[UR12][R2.64+0x140] ;  /* 0x0001400c02197981 */ /* 0x000f68000c1e1900 */
[----:B------:R0:W5:Y:S04]  /*04c0*/  LDG.E R13, desc[UR12][R4.64+0x180] ;  /* 0x0001800c040d7981 */ /* 0x000168000c1e1900 */
[----:B------:R-:W5:Y:S01]  /*04d0*/  LDG.E R12, desc[UR12][R2.64+0x180] ;  /* 0x0001800c020c7981 */ /* 0x000f62000c1e1900 */
[----:B------:R-:W-:-:S04]  /*04e0*/  UIADD3 UR6, UPT, UPT, UR6, 0x10, URZ ;  /* 0x0000001006067890 */ /* 0x000fc8000fffe0ff */
[----:B------:R-:W-:Y:S01]  /*04f0*/  UISETP.NE.AND UP1, UPT, UR6, URZ, UPT ;  /* 0x000000ff0600728c */ /* 0x000fe2000bf25270 */
[----:B0-----:R-:W-:Y:S02]  /*0500*/  IADD3 R4, P0, PT, R4, 0x400, RZ ;  /* 0x0000040004047810 */ /* 0x001fe40007f1e0ff */
[----:B------:R-:W-:Y:S02]  /*0510*/  IADD3 R7, PT, PT, R7, 0x100, RZ ;  /* 0x0000010007077810 */ /* 0x000fe40007ffe0ff */
[----:B------:R-:W-:Y:S01]  /*0520*/  IADD3.X R5, PT, PT, RZ, R5, RZ, P0, !PT ;  /* 0x00000005ff057210 */ /* 0x000fe200007fe4ff */
[----:B------:R-:W-:Y:S01]  /*0530*/  UIADD3 UR4, UPT, UPT, UR4, 0x100, URZ ;  /* 0x0000010004047890 */ /* 0x000fe2000fffe0ff */
[----:B--2---:R-:W-:-:S04]  /*0540*/  FFMA R15, R15, R14, R28 ;  /* 0x0000000e0f0f7223 */ /* 0x004fc8000000001c */
[----:B---3--:R-:W-:-:S04]  /*0550*/  FFMA R15, R16, R17, R15 ;  /* 0x00000011100f7223 */ /* 0x008fc8000000000f */
[----:B----4-:R-:W-:-:S04]  /*0560*/  FFMA R15, R18, R19, R15 ;  /* 0x00000013120f7223 */ /* 0x010fc8000000000f */
[----:B-----5:R-:W-:-:S04]  /*0570*/  FFMA R15, R20, R21, R15 ;  /* 0x00000015140f7223 */ /* 0x020fc8000000000f */
[----:B------:R-:W-:-:S04]  /*0580*/  FFMA R15, R22, R23, R15 ;  /* 0x00000017160f7223 */ /* 0x000fc8000000000f */
[----:B------:R-:W-:-:S04]  /*0590*/  FFMA R11, R10, R11, R15 ;  /* 0x0000000b0a0b7223 */ /* 0x000fc8000000000f */
[----:B------:R-:W-:-:S04]  /*05a0*/  FFMA R24, R24, R25, R11 ;  /* 0x0000001918187223 */ /* 0x000fc8000000000b */
[----:B------:R-:W-:-:S04]  /*05b0*/  FFMA R13, R13, R12, R24 ;  /* 0x0000000c0d0d7223 */ /* 0x000fc80000000018 */
[----:B------:R-:W-:Y:S01]  /*05c0*/  FFMA R14, R26, R27, R13 ;  /* 0x0000001b1a0e7223 */ /* 0x000fe2000000000d */
[----:B------:R-:W-:Y:S06]  /*05d0*/  BRA.U UP1, `(.L_x_6) ;  /* 0xfffffffd01187547 */ /* 0x000fec000b83ffff */
.L_x_5:
[----:B------:R-:W-:Y:S05]  /*05e0*/  BRA.U !UP0, `(.L_x_4) ;  /* 0x0000000508647547 */ /* 0x000fea000b800000 */
[----:B------:R-:W-:Y:S02]  /*05f0*/  UISETP.GE.U32.AND UP0, UPT, UR10, 0x8, UPT ;  /* 0x000000080a00788c */ /* 0x000fe4000bf06070 */
[----:B------:R-:W-:-:S04]  /*0600*/  ULOP3.LUT UR6, UR5, 0x7, URZ, 0xc0, !UPT ;  /* 0x0000000705067892 */ /* 0x000fc8000f8ec0ff */
[----:B------:R-:W-:-:S03]  /*0610*/  UISETP.NE.AND UP1, UPT, UR6, URZ, UPT ;  /* 0x000000ff0600728c */ /* 0x000fc6000bf25270 */
[----:B------:R-:W-:Y:S08]  /*0620*/  BRA.U !UP0, `(.L_x_7) ;  /* 0x0000000108907547 */ /* 0x000ff0000b800000 */
[----:B------:R-:W0:Y:S01]  /*0630*/  LDC.64 R10, c[0x0][0x380] ;  /* 0x0000e000ff0a7b82 */ /* 0x000e220000000a00 */
[----:B------:R-:W1:Y:S01]  /*0640*/  LDCU.64 UR8, c[0x0][0x380] ;  /* 0x00007000ff0877ac */ /* 0x000e620008000a00 */
[C---:B------:R-:W-:Y:S02]  /*0650*/  IADD3 R3, PT, PT, R8.reuse, UR4, RZ ;  /* 0x0000000408037c10 */ /* 0x040fe4000fffe0ff */
[----:B------:R-:W-:Y:S02]  /*0660*/  IADD3 R12, P0, PT, R8, UR4, RZ ;  /* 0x00000004080c7c10 */ /* 0x000fe4000ff1e0ff */
[----:B------:R-:W-:Y:S02]  /*0670*/  IADD3 R7, PT, PT, R9, UR4, RZ ;  /* 0x0000000409077c10 */ /* 0x000fe4000fffe0ff */
[----:B------:R-:W2:Y:S01]  /*0680*/  LDC.64 R4, c[0x0][0x388] ;  /* 0x0000e200ff047b82 */ /* 0x000ea20000000a00 */
[----:B0-----:R-:W-:Y:S01]  /*0690*/  IMAD.WIDE.U32 R10, R3, 0x4, R10 ;  /* 0x00000004030a7825 */ /* 0x001fe200078e000a */
[----:B------:R-:W-:-:S02]  /*06a0*/  IADD3.X R3, PT, PT, RZ, RZ, RZ, P0, !PT ;  /* 0x000000ffff037210 */ /* 0x000fc400007fe4ff */
[C---:B-1----:R-:W-:Y:S02]  /*06b0*/  LEA R2, P0, R12.reuse, UR8, 0x2 ;  /* 0x000000080c027c11 */ /* 0x042fe4000f8010ff */
[----:B------:R-:W3:Y:S02]  /*06c0*/  LDG.E R15, desc[UR12][R10.64] ;  /* 0x0000000c0a0f7981 */ /* 0x000ee4000c1e1900 */
[----:B------:R-:W-:Y:S01]  /*06d0*/  LEA.HI.X R3, R12, UR9, R3, 0x2, P0 ;  /* 0x000000090c037c11 */ /* 0x000fe200080f1403 */
[----:B--2---:R-:W-:-:S04]  /*06e0*/  IMAD.WIDE R4, R7, 0x4, R4 ;  /* 0x0000000407047825 */ /* 0x004fc800078e0204 */
[----:B------:R-:W2:Y:S04]  /*06f0*/  LDG.E R18, desc[UR12][R2.64+0x40] ;  /* 0x0000400c02127981 */ /* 0x000ea8000c1e1900 */
[----:B------:R-:W3:Y:S04]  /*0700*/  LDG.E R16, desc[UR12][R4.64] ;  /* 0x0000000c04107981 */ /* 0x000ee8000c1e1900 */
[----:B------:R-:W2:Y:S04]  /*0710*/  LDG.E R17, desc[UR12][R4.64+0x40] ;  /* 0x0000400c04117981 */ /* 0x000ea8000c1e1900 */
[----:B------:R-:W4:Y:S04]  /*0720*/  LDG.E R19, desc[UR12][R4.64+0x80] ;  /* 0x0000800c04137981 */ /* 0x000f28000c1e1900 */
        /* <DEDUP_REMOVED lines=11> */
[----:B------:R-:W-:Y:S01]  /*07e0*/  UIADD3 UR4, UPT, UPT, UR4, 0x80, URZ ;  /* 0x0000008004047890 */ /* 0x000fe2000fffe0ff */
[----:B---3--:R-:W-:-:S04]  /*07f0*/  FFMA R15, R15, R16, R14 ;  /* 0x000000100f0f7223 */ /* 0x008fc8000000000e */
[----:B--2---:R-:W-:-:S04]  /*0800*/  FFMA R15, R18, R17, R15 ;  /* 0x00000011120f7223 */ /* 0x004fc8000000000f */
[----:B----4-:R-:W-:-:S04]  /*0810*/  FFMA R15, R20, R19, R15 ;  /* 0x00000013140f7223 */ /* 0x010fc8000000000f */
[----:B-----5:R-:W-:-:S04]  /*0820*/  FFMA R15, R22, R21, R15 ;  /* 0x00000015160f7223 */ /* 0x020fc8000000000f */
[----:B------:R-:W-:-:S04]  /*0830*/  FFMA R15, R24, R23, R15 ;  /* 0x00000017180f7223 */ /* 0x000fc8000000000f */
[----:B------:R-:W-:-:S04]  /*0840*/  FFMA R12, R12, R13, R15 ;  /* 0x0000000d0c0c7223 */ /* 0x000fc8000000000f */
[----:B------:R-:W-:-:S04]  /*0850*/  FFMA R10, R7, R10, R12 ;  /* 0x0000000a070a7223 */ /* 0x000fc8000000000c */
[----:B------:R-:W-:-:S07]  /*0860*/  FFMA R14, R11, R25, R10 ;  /* 0x000000190b0e7223 */ /* 0x000fce000000000a */
.L_x_7:
        /* <DEDUP_REMOVED lines=13> */
[----:B-1----:R-:W-:-:S03]  /*0940*/  LEA R2, P0, R12, UR6, 0x2 ;  /* 0x000000060c027c11 */ /* 0x002fc6000f8010ff */
[----:B------:R-:W3:Y:S01]  /*0950*/  LDG.E R11, desc[UR12][R10.64] ;  /* 0x0000000c0a0b7981 */ /* 0x000ee2000c1e1900 */
        /* <DEDUP_REMOVED lines=8> */
[----:B------:R-:W5:Y:S01]  /*09e0*/  LDG.E R17, desc[UR12][R4.64+0xc0] ;  /* 0x0000c00c04117981 */ /* 0x000f62000c1e1900 */
[----:B------:R-:W-:Y:S01]  /*09f0*/  UIADD3 UR4, UPT, UPT, UR4, 0x40, URZ ;  /* 0x0000004004047890 */ /* 0x000fe2000fffe0ff */
[----:B---3--:R-:W-:-:S04]  /*0a00*/  FFMA R7, R11, R7, R14 ;  /* 0x000000070b077223 */ /* 0x008fc8000000000e */
[----:B--2---:R-:W-:-:S04]  /*0a10*/  FFMA R7, R12, R13, R7 ;  /* 0x0000000d0c077223 */ /* 0x004fc80000000007 */
[----:B----4-:R-:W-:-:S04]  /*0a20*/  FFMA R7, R16, R15, R7 ;  /* 0x0000000f10077223 */ /* 0x010fc80000000007 */
[----:B-----5:R-:W-:-:S07]  /*0a30*/  FFMA R14, R18, R17, R7 ;  /* 0x00000011120e7223 */ /* 0x020fce0000000007 */
.L_x_8:
[----:B------:R-:W-:Y:S05]  /*0a40*/  BRA.U !UP1, `(.L_x_4) ;  /* 0x00000001094c7547 */ /* 0x000fea000b800000 */
[----:B------:R-:W0:Y:S01]  /*0a50*/  LDC.64 R4, c[0x0][0x380] ;  /* 0x0000e000ff047b82 */ /* 0x000e220000000a00 */
[----:B------:R-:W-:Y:S01]  /*0a60*/  IADD3 R7, PT, PT, R8, UR4, RZ ;  /* 0x0000000408077c10 */ /* 0x000fe2000fffe0ff */
[----:B------:R-:W-:-:S06]  /*0a70*/  UIADD3 UR5, UPT, UPT, -UR5, URZ, URZ ;  /* 0x000000ff05057290 */ /* 0x000fcc000fffe1ff */
[----:B------:R-:W1:Y:S01]  /*0a80*/  LDC.64 R2, c[0x0][0x388] ;  /* 0x0000e200ff027b82 */ /* 0x000e620000000a00 */
[----:B0-----:R-:W-:Y:S01]  /*0a90*/  IMAD.WIDE.U32 R4, R7, 0x4, R4 ;  /* 0x0000000407047825 */ /* 0x001fe200078e0004 */
[----:B------:R-:W-:Y:S02]  /*0aa0*/  IADD3 R7, PT, PT, R9, UR4, RZ ;  /* 0x0000000409077c10 */ /* 0x000fe4000fffe0ff */
[----:B------:R-:W-:Y:S02]  /*0ab0*/  MOV R8, R4 ;  /* 0x0000000400087202 */ /* 0x000fe40000000f00 */
[----:B------:R-:W-:-:S07]  /*0ac0*/  MOV R11, R5 ;  /* 0x00000005000b7202 */ /* 0x000fce0000000f00 */
.L_x_9:
[----:B-1----:R-:W-:Y:S01]  /*0ad0*/  IMAD.WIDE R4, R7, 0x4, R2 ;  /* 0x0000000407047825 */ /* 0x002fe200078e0202 */
[----:B------:R-:W-:-:S05]  /*0ae0*/  MOV R9, R11 ;  /* 0x0000000b00097202 */ /* 0x000fca0000000f00 */
[----:B------:R-:W2:Y:S04]  /*0af0*/  LDG.E R4, desc[UR12][R4.64] ;  /* 0x0000000c04047981 */ /* 0x000ea8000c1e1900 */
[----:B------:R0:W2:Y:S01]  /*0b00*/  LDG.E R9, desc[UR12][R8.64] ;  /* 0x0000000c08097981 */ /* 0x0000a2000c1e1900 */
[----:B------:R-:W-:Y:S01]  /*0b10*/  UIADD3 UR5, UPT, UPT, UR5, 0x1, URZ ;  /* 0x0000000105057890 */ /* 0x000fe2000fffe0ff */
[----:B------:R-:W-:-:S03]  /*0b20*/  IADD3 R7, PT, PT, R7, 0x10, RZ ;  /* 0x0000001007077810 */ /* 0x000fc60007ffe0ff */
[----:B------:R-:W-:Y:S01]  /*0b30*/  UISETP.NE.AND UP0, UPT, UR5, URZ, UPT ;  /* 0x000000ff0500728c */ /* 0x000fe2000bf05270 */
[----:B0-----:R-:W-:-:S04]  /*0b40*/  IADD3 R8, P0, PT, R8, 0x40, RZ ;  /* 0x0000004008087810 */ /* 0x001fc80007f1e0ff */
[----:B------:R-:W-:Y:S01]  /*0b50*/  IADD3.X R11, PT, PT, RZ, R11, RZ, P0, !PT ;  /* 0x0000000bff0b7210 */ /* 0x000fe200007fe4ff */
[----:B--2---:R-:W-:-:S03]  /*0b60*/  FFMA R14, R9, R4, R14 ;  /* 0x00000004090e7223 */ /* 0x004fc6000000000e */
[----:B------:R-:W-:Y:S05]  /*0b70*/  BRA.U UP0, `(.L_x_9) ;  /* 0xfffffffd00d47547 */ /* 0x000fea000b83ffff */
.L_x_4:
[----:B------:R-:W0:Y:S01]  /*0b80*/  LDCU UR4, c[0x0][0x3a0] ;  /* 0x00007400ff0477ac */ /* 0x000e220008000800 */
[----:B------:R-:W1:Y:S01]  /*0b90*/  LDCU UR5, c[0x0][0x398] ;  /* 0x00007300ff0577ac */ /* 0x000e620008000800 */
[----:B0-----:R-:W-:-:S04]  /*0ba0*/  ISETP.GE.AND P0, PT, R6, UR4, PT ;  /* 0x0000000406007c0c */ /* 0x001fc8000bf06270 */
[----:B-1----:R-:W-:-:S13]  /*0bb0*/  ISETP.GE.OR P0, PT, R0, UR5, P0 ;  /* 0x0000000500007c0c */ /* 0x002fda0008706670 */
[----:B------:R-:W-:Y:S05]  /*0bc0*/  @P0 EXIT ;  /* 0x000000000000094d */ /* 0x000fea0003800000 */
[----:B------:R-:W0:Y:S02]  /*0bd0*/  LDC.64 R2, c[0x0][0x390] ;  /* 0x0000e400ff027b82 */ /* 0x000e240000000a00 */
[----:B0-----:R-:W-:-:S05]  /*0be0*/  IMAD.WIDE.U32 R2, R0, 0x4, R2 ;  /* 0x0000000400027825 */ /* 0x001fca00078e0002 */
[----:B------:R-:W-:Y:S01]  /*0bf0*/  STG.E desc[UR12][R2.64], R14 ;  /* 0x0000000e02007986 */ /* 0x000fe2000c10190c */
[----:B------:R-:W-:Y:S05]  /*0c00*/  EXIT ;  /* 0x000000000000794d */ /* 0x000fea0003800000 */
.L_x_10:
        /* <DEDUP_REMOVED lines=15> */
.L_x_19:


//--------------------- .text._Z8diagonalPfS_S_iii --------------------------
	.section	.text._Z8diagonalPfS_S_iii,"ax",@progbits
	.align	128
        .global         _Z8diagonalPfS_S_iii
        .type           _Z8diagonalPfS_S_iii,@function
        .size           _Z8diagonalPfS_S_iii,(.L_x_20 - _Z8diagonalPfS_S_iii)
        .other          _Z8diagonalPfS_S_iii,@"STO_CUDA_ENTRY STV_DEFAULT"
_Z8diagonalPfS_S_iii:
.text._Z8diagonalPfS_S_iii:
[----:B------:R-:W-:Y:S01]  /*0000*/  LDC R1, c[0x0][0x37c] ;  /* 0x0000df00ff017b82 */ /* 0x000fe20000000800 */
[----:B------:R-:W0:Y:S01]  /*0010*/  S2R R0, SR_TID.Y ;  /* 0x0000000000007919 */ /* 0x000e220000002200 */
[----:B------:R-:W1:Y:S01]  /*0020*/  LDCU UR5, c[0x0][0x39c] ;  /* 0x00007380ff0577ac */ /* 0x000e620008000800 */
[----:B------:R-:W-:Y:S01]  /*0030*/  HFMA2 R15, -RZ, RZ, 0, 0 ;  /* 0x00000000ff0f7431 */ /* 0x000fe200000001ff */
[----:B------:R-:W0:Y:S01]  /*0040*/  S2R R3, SR_CTAID.Y ;  /* 0x0000000000037919 */ /* 0x000e220000002600 */
[----:B------:R-:W0:Y:S01]  /*0050*/  LDCU UR4, c[0x0][0x364] ;  /* 0x00006c80ff0477ac */ /* 0x000e220008000800 */
[----:B------:R-:W2:Y:S01]  /*0060*/  LDCU.64 UR8, c[0x0][0x358] ;  /* 0x00006b00ff0877ac */ /* 0x000ea20008000a00 */
[----:B-1----:R-:W-:Y:S01]  /*0070*/  UISETP.GE.AND UP0, UPT, UR5, 0x1, UPT ;  /* 0x000000010500788c */ /* 0x002fe2000bf06270 */
[----:B0-----:R-:W-:-:S08]  /*0080*/  IMAD R0, R3, UR4, R0 ;  /* 0x0000000403007c24 */ /* 0x001fd0000f8e0200 */
[----:B--2---:R-:W-:Y:S05]  /*0090*/  BRA.U !UP0, `(.L_x_11) ;  /* 0x0000000908c07547 */ /* 0x004fea000b800000 */
[----:B------:R-:W-:Y:S02]  /*00a0*/  UISETP.GE.U32.AND UP1, UPT, UR5, 0x10, UPT ;  /* 0x000000100500788c */ /* 0x000fe4000bf26070 */
[----:B------:R-:W-:Y:S01]  /*00b0*/  IMAD R6, R0, UR5, RZ ;  /* 0x0000000500067c24 */ /* 0x000fe2000f8e02ff */
[----:B------:R-:W-:Y:S01]  /*00c0*/  ULOP3.LUT UR6, UR5, 0xf, URZ, 0xc0, !UPT ;  /* 0x0000000f05067892 */ /* 0x000fe2000f8ec0ff */
[----:B------:R-:W-:Y:S01]  /*00d0*/  MOV R15, RZ ;  /* 0x000000ff000f7202 */ /* 0x000fe20000000f00 */
[----:B------:R-:W-:Y:S02]  /*00e0*/  UMOV UR4, URZ ;  /* 0x000000ff00047c82 */ /* 0x000fe40008000000 */
[----:B------:R-:W-:Y:S02]  /*00f0*/  UISETP.NE.AND UP0, UPT, UR6, URZ, UPT ;  /* 0x000000ff0600728c */ /* 0x000fe4000bf05270 */
[----:B------:R-:W-:Y:S09]  /*0100*/  BRA.U !UP1, `(.L_x_12) ;  /* 0x0000000509107547 */ /* 0x000ff2000b800000 */
[----:B------:R-:W0:Y:S01]  /*0110*/  LDCU.128 UR12, c[0x0][0x380] ;  /* 0x00007000ff0c77ac */ /* 0x000e220008000c00 */
[----:B------:R-:W-:Y:S01]  /*0120*/  HFMA2 R3, -RZ, RZ, 0, 0 ;  /* 0x00000000ff037431 */ /* 0x000fe200000001ff */
[----:B------:R-:W-:Y:S01]  /*0130*/  MOV R2, 0x20 ;  /* 0x0000002000027802 */ /* 0x000fe20000000f00 */
[----:B------:R-:W-:Y:S01]  /*0140*/  ULOP3.LUT UR4, UR5, 0x7ffffff0, URZ, 0xc0, !UPT ;  /* 0x7ffffff005047892 */ /* 0x000fe2000f8ec0ff */
[----:B------:R-:W-:-:S03]  /*0150*/  MOV R15, RZ ;  /* 0x000000ff000f7202 */ /* 0x000fc60000000f00 */
[----:B------:R-:W-:Y:S01]  /*0160*/  UIADD3 UR7, UPT, UPT, -UR4, URZ, URZ ;  /* 0x000000ff04077290 */ /* 0x000fe2000fffe1ff */
[----:B------:R-:W-:-:S03]  /*0170*/  IMAD.WIDE.U32 R2, R6, 0x4, R2 ;  /* 0x0000000406027825 */ /* 0x000fc600078e0002 */
[C---:B0-----:R-:W-:Y:S02]  /*0180*/  IADD3 R9, P0, PT, R2.reuse, UR14, RZ ;  /* 0x0000000e02097c10 */ /* 0x041fe4000ff1e0ff */
[----:B------:R-:W-:Y:S02]  /*0190*/  IADD3 R4, P1, PT, R2, UR12, RZ ;  /* 0x0000000c02047c10 */ /* 0x000fe4000ff3e0ff */
[C---:B------:R-:W-:Y:S02]  /*01a0*/  IADD3.X R10, PT, PT, R3.reuse, UR15, RZ, P0, !PT ;  /* 0x0000000f030a7c10 */ /* 0x040fe400087fe4ff */
[----:B------:R-:W-:-:S09]  /*01b0*/  IADD3.X R5, PT, PT, R3, UR13, RZ, P1, !PT ;  /* 0x0000000d03057c10 */ /* 0x000fd20008ffe4ff */
.L_x_13:
[----:B------:R-:W-:Y:S01]  /*01c0*/  IMAD.MOV.U32 R2, RZ, RZ, R9 ;  /* 0x000000ffff027224 */ /* 0x000fe200078e0009 */
[----:B------:R-:W-:Y:S01]  /*01d0*/  MOV R3, R10 ;  /* 0x0000000a00037202 */ /* 0x000fe20000000f00 */
[----:B------:R-:W2:Y:S04]  /*01e0*/  LDG.E R16, desc[UR8][R4.64+-0x20] ;  /* 0xffffe00804107981 */ /* 0x000ea8000c1e1900 */
[----:B------:R-:W2:Y:S04]  /*01f0*/  LDG.E R17, desc[UR8][R2.64+-0x20] ;  /* 0xffffe00802117981 */ /* 0x000ea8000c1e1900 */
[----:B------:R-:W3:Y:S04]  /*0200*/  LDG.E R25, desc[UR8][R4.64+-0x1c] ;  /* 0xffffe40804197981 */ /* 0x000ee8000c1e1900 */
[----:B------:R-:W3:Y:S04]  /*0210*/  LDG.E R26, desc[UR8][R2.64+-0x1c] ;  /* 0xffffe408021a7981 */ /* 0x000ee8000c1e1900 */
        /* <DEDUP_REMOVED lines=16> */
[----:B------:R-:W2:Y:S04]  /*0320*/  LDG.E R17, desc[UR8][R4.64+0x4] ;  /* 0x0000040804117981 */ /* 0x000ea8000c1e1900 */
[----:B------:R-:W2:Y:S01]  /*0330*/  LDG.E R15, desc[UR8][R4.64+0x8] ;  /* 0x00000808040f7981 */ /* 0x000ea2000c1e1900 */
[----:B---3--:R-:W-:-:S03]  /*0340*/  FFMA R26, R25, R26, R16 ;  /* 0x0000001a191a7223 */ /* 0x008fc60000000010 */
[----:B------:R-:W3:Y:S01]  /*0350*/  LDG.E R16, desc[UR8][R2.64+0x8] ;  /* 0x0000080802107981 */ /* 0x000ee2000c1e1900 */
[----:B----4-:R-:W-:-:S03]  /*0360*/  FFMA R25, R19, R20, R26 ;  /* 0x0000001413197223 */ /* 0x010fc6000000001a */
[----:B------:R-:W4:Y:S04]  /*0370*/  LDG.E R19, desc[UR8][R4.64+0xc] ;  /* 0x00000c0804137981 */ /* 0x000f28000c1e1900 */
[----:B------:R-:W4:Y:S01]  /*0380*/  LDG.E R20, desc[UR8][R2.64+0xc] ;  /* 0x00000c0802147981 */ /* 0x000f22000c1e1900 */
[----:B-----5:R-:W-:-:S03]  /*0390*/  FFMA R26, R22, R21, R25 ;  /* 0x00000015161a7223 */ /* 0x020fc60000000019 */
[----:B------:R-:W5:Y:S04]  /*03a0*/  LDG.E R21, desc[UR8][R4.64+0x10] ;  /* 0x0000100804157981 */ /* 0x000f68000c1e1900 */
[----:B------:R-:W5:Y:S01]  /*03b0*/  LDG.E R22, desc[UR8][R2.64+0x10] ;  /* 0x0000100802167981 */ /* 0x000f62000c1e1900 */
[----:B------:R-:W-:-:S03]  /*03c0*/  FFMA R26, R23, R24, R26 ;  /* 0x00000018171a7223 */ /* 0x000fc6000000001a */
[----:B------:R-:W5:Y:S04]  /*03d0*/  LDG.E R23, desc[UR8][R4.64+0x14] ;  /* 0x0000140804177981 */ /* 0x000f68000c1e1900 */
[----:B------:R-:W5:Y:S01]  /*03e0*/  LDG.E R24, desc[UR8][R2.64+0x14] ;  /* 0x0000140802187981 */ /* 0x000f62000c1e1900 */
[----:B------:R-:W-:-:S03]  /*03f0*/  FFMA R26, R13, R14, R26 ;  /* 0x0000000e0d1a7223 */ /* 0x000fc6000000001a */
[----:B------:R-:W5:Y:S04]  /*0400*/  LDG.E R14, desc[UR8][R4.64+0x18] ;  /* 0x00001808040e7981 */ /* 0x000f68000c1e1900 */
[----:B------:R-:W5:Y:S01]  /*0410*/  LDG.E R13, desc[UR8][R2.64+0x18] ;  /* 0x00001808020d7981 */ /* 0x000f62000c1e1900 */
[----:B------:R-:W-:-:S03]  /*0420*/  FFMA R25, R7, R8, R26 ;  /* 0x0000000807197223 */ /* 0x000fc6000000001a */
[----:B------:R0:W5:Y:S04]  /*0430*/  LDG.E R7, desc[UR8][R4.64+0x1c] ;  /* 0x00001c0804077981 */ /* 0x000168000c1e1900 */
[----:B------:R-:W5:Y:S01]  /*0440*/  LDG.E R8, desc[UR8][R2.64+0x1c] ;  /* 0x00001c0802087981 */ /* 0x000f62000c1e1900 */
[----:B------:R-:W-:-:S04]  /*0450*/  FFMA R10, R10, R9, R25 ;  /* 0x000000090a0a7223 */ /* 0x000fc80000000019 */
[----:B------:R-:W-:Y:S01]  /*0460*/  FFMA R10, R11, R12, R10 ;  /* 0x0000000c0b0a7223 */ /* 0x000fe2000000000a */
[----:B------:R-:W-:-:S04]  /*0470*/  UIADD3 UR7, UPT, UPT, UR7, 0x10, URZ ;  /* 0x0000001007077890 */ /* 0x000fc8000fffe0ff */
[----:B------:R-:W-:Y:S01]  /*0480*/  UISETP.NE.AND UP1, UPT, UR7, URZ, UPT ;  /* 0x000000ff0700728c */ /* 0x000fe2000bf25270 */
[----:B------:R-:W-:Y:S02]  /*0490*/  IADD3 R9, P0, PT, R2, 0x40, RZ ;  /* 0x0000004002097810 */ /* 0x000fe40007f1e0ff */
[----:B0-----:R-:W-:-:S04]  /*04a0*/  IADD3 R4, P1, PT, R4, 0x40, RZ ;  /* 0x0000004004047810 */ /* 0x001fc80007f3e0ff */
[----:B------:R-:W-:Y:S01]  /*04b0*/  IADD3.X R5, PT, PT, RZ, R5, RZ, P1, !PT ;  /* 0x00000005ff057210 */ /* 0x000fe20000ffe4ff */
[----:B--2---:R-:W-:-:S04]  /*04c0*/  FFMA R10, R17, R18, R10 ;  /* 0x00000012110a7223 */ /* 0x004fc8000000000a */
[----:B---3--:R-:W-:-:S04]  /*04d0*/  FFMA R10, R15, R16, R10 ;  /* 0x000000100f0a7223 */ /* 0x008fc8000000000a */
[----:B----4-:R-:W-:-:S04]  /*04e0*/  FFMA R10, R19, R20, R10 ;  /* 0x00000014130a7223 */ /* 0x010fc8000000000a */
[----:B-----5:R-:W-:-:S04]  /*04f0*/  FFMA R10, R21, R22, R10 ;  /* 0x00000016150a7223 */ /* 0x020fc8000000000a */
[----:B------:R-:W-:Y:S01]  /*0500*/  FFMA R23, R23, R24, R10 ;  /* 0x0000001817177223 */ /* 0x000fe2000000000a */
[----:B------:R-:W-:-:S03]  /*0510*/  IADD3.X R10, PT, PT, RZ, R3, RZ, P0, !PT ;  /* 0x00000003ff0a7210 */ /* 0x000fc600007fe4ff */
[----:B------:R-:W-:-:S04]  /*0520*/  FFMA R14, R14, R13, R23 ;  /* 0x0000000d0e0e7223 */ /* 0x000fc80000000017 */
[----:B------:R-:W-:Y:S01]  /*0530*/  FFMA R15, R7, R8, R14 ;  /* 0x00000008070f7223 */ /* 0x000fe2000000000e */
[----:B------:R-:W-:Y:S06]  /*0540*/  BRA.U UP1, `(.L_x_13) ;  /* 0xfffffffd011c7547 */ /* 0x000fec000b83ffff */
.L_x_12:
[----:B------:R-:W-:Y:S05]  /*0550*/  BRA.U !UP0, `(.L_x_11) ;  /* 0x0000000508907547 */ /* 0x000fea000b800000 */
[----:B------:R-:W-:Y:S02]  /*0560*/  UISETP.GE.U32.AND UP0, UPT, UR6, 0x8, UPT ;  /* 0x000000080600788c */ /* 0x000fe4000bf06070 */
[----:B------:R-:W-:-:S04]  /*0570*/  ULOP3.LUT UR7, UR5, 0x7, URZ, 0xc0, !UPT ;  /* 0x0000000705077892 */ /* 0x000fc8000f8ec0ff */
[----:B------:R-:W-:-:S03]  /*0580*/  UISETP.NE.AND UP1, UPT, UR7, URZ, UPT ;  /* 0x000000ff0700728c */ /* 0x000fc6000bf25270 */
[----:B------:R-:W-:Y:S08]  /*0590*/  BRA.U !UP0, `(.L_x_14) ;  /* 0x00000001089c7547 */ /* 0x000ff0000b800000 */
[----:B------:R-:W0:Y:S01]  /*05a0*/  LDC.64 R8, c[0x0][0x380] ;  /* 0x0000e000ff087b82 */ /* 0x000e220000000a00 */
[----:B------:R-:W1:Y:S01]  /*05b0*/  LDCU.128 UR12, c[0x0][0x380] ;  /* 0x00007000ff0c77ac */ /* 0x000e620008000c00 */
[C---:B------:R-:W-:Y:S02]  /*05c0*/  IADD3 R7, P0, PT, R6.reuse, UR4, RZ ;  /* 0x0000000406077c10 */ /* 0x040fe4000ff1e0ff */
[----:B------:R-:W-:Y:S02]  /*05d0*/  IADD3 R3, PT, PT, R6, UR4, RZ ;  /* 0x0000000406037c10 */ /* 0x000fe4000fffe0ff */
[----:B------:R-:W-:Y:S01]  /*05e0*/  IADD3.X R4, PT, PT, RZ, RZ, RZ, P0, !PT ;  /* 0x000000ffff047210 */ /* 0x000fe200007fe4ff */
[C---:B------:R-:W-:Y:S01]  /*05f0*/  IMAD.SHL.U32 R2, R7.reuse, 0x4, RZ ;  /* 0x0000000407027824 */ /* 0x040fe200078e00ff */
[----:B------:R-:W2:Y:S02]  /*0600*/  LDC.64 R10, c[0x0][0x388] ;  /* 0x0000e200ff0a7b82 */ /* 0x000ea40000000a00 */
[----:B------:R-:W-:-:S02]  /*0610*/  SHF.L.U64.HI R7, R7, 0x2, R4 ;  /* 0x0000000207077819 */ /* 0x000fc40000010204 */
[C---:B-1----:R-:W-:Y:S02]  /*0620*/  IADD3 R4, P0, PT, R2.reuse, UR12, RZ ;  /* 0x0000000c02047c10 */ /* 0x042fe4000ff1e0ff */
[----:B------:R-:W-:Y:S02]  /*0630*/  IADD3 R2, P1, PT, R2, UR14, RZ ;  /* 0x0000000e02027c10 */ /* 0x000fe4000ff3e0ff */
[----:B------:R-:W-:Y:S01]  /*0640*/  IADD3.X R5, PT, PT, R7, UR13, RZ, P0, !PT ;  /* 0x0000000d07057c10 */ /* 0x000fe200087fe4ff */
[----:B0-----:R-:W-:-:S04]  /*0650*/  IMAD.WIDE.U32 R8, R3, 0x4, R8 ;  /* 0x0000000403087825 */ /* 0x001fc800078e0008 */
[----:B------:R-:W3:Y:S01]  /*0660*/  LDG.E R14, desc[UR8][R4.64+0x8] ;  /* 0x00000808040e7981 */ /* 0x000ee2000c1e1900 */
[----:B--2---:R-:W-:Y:S01]  /*0670*/  IMAD.WIDE.U32 R10, R3, 0x4, R10 ;  /* 0x00000004030a7825 */ /* 0x004fe200078e000a */
[----:B------:R-:W-:Y:S02]  /*0680*/  IADD3.X R3, PT, PT, R7, UR15, RZ, P1, !PT ;  /* 0x0000000f07037c10 */ /* 0x000fe40008ffe4ff */
[----:B------:R-:W2:Y:S04]  /*0690*/  LDG.E R8, desc[UR8][R8.64] ;  /* 0x0000000808087981 */ /* 0x000ea8000c1e1900 */
[----:B------:R-:W2:Y:S04]  /*06a0*/  LDG.E R10, desc[UR8][R10.64] ;  /* 0x000000080a0a7981 */ /* 0x000ea8000c1e1900 */
[----:B------:R-:W4:Y:S04]  /*06b0*/  LDG.E R7, desc[UR8][R4.64+0x4] ;  /* 0x0000040804077981 */ /* 0x000f28000c1e1900 */
[----:B------:R-:W4:Y:S04]  /*06c0*/  LDG.E R12, desc[UR8][R2.64+0x4] ;  /* 0x00000408020c7981 */ /* 0x000f28000c1e1900 */
[----:B------:R-:W3:Y:S04]  /*06d0*/  LDG.E R13, desc[UR8][R2.64+0x8] ;  /* 0x00000808020d7981 */ /* 0x000ee8000c1e1900 */
        /* <DEDUP_REMOVED lines=11> */
[----:B--2---:R-:W-:-:S04]  /*0790*/  FFMA R8, R8, R10, R15 ;  /* 0x0000000a08087223 */ /* 0x004fc8000000000f */
[----:B----4-:R-:W-:-:S04]  /*07a0*/  FFMA R7, R7, R12, R8 ;  /* 0x0000000c07077223 */ /* 0x010fc80000000008 */
[----:B---3--:R-:W-:-:S04]  /*07b0*/  FFMA R7, R14, R13, R7 ;  /* 0x0000000d0e077223 */ /* 0x008fc80000000007 */
[----:B-----5:R-:W-:-:S04]  /*07c0*/  FFMA R7, R16, R17, R7 ;  /* 0x0000001110077223 */ /* 0x020fc80000000007 */
[----:B------:R-:W-:-:S04]  /*07d0*/  FFMA R7, R18, R19, R7 ;  /* 0x0000001312077223 */ /* 0x000fc80000000007 */
[----:B------:R-:W-:-:S04]  /*07e0*/  FFMA R7, R20, R9, R7 ;  /* 0x0000000914077223 */ /* 0x000fc80000000007 */
[----:B------:R-:W-:-:S04]  /*07f0*/  FFMA R7, R22, R11, R7 ;  /* 0x0000000b16077223 */ /* 0x000fc80000000007 */
[----:B------:R-:W-:-:S07]  /*0800*/  FFMA R15, R24, R21, R7 ;  /* 0x00000015180f7223 */ /* 0x000fce0000000007 */
.L_x_14:
        /* <DEDUP_REMOVED lines=9> */
[----:B------:R-:W-:Y:S02]  /*08a0*/  IADD3.X R5, PT, PT, RZ, RZ, RZ, P0, !PT ;  /* 0x000000ffff057210 */ /* 0x000fe400007fe4ff */
[----:B------:R-:W2:Y:S01]  /*08b0*/  LDC.64 R10, c[0x0][0x388] ;  /* 0x0000e200ff0a7b82 */ /* 0x000ea20000000a00 */
[C---:B------:R-:W-:Y:S02]  /*08c0*/  SHF.L.U32 R4, R2.reuse, 0x2, RZ ;  /* 0x0000000202047819 */ /* 0x040fe400000006ff */
[----:B------:R-:W-:-:S02]  /*08d0*/  SHF.L.U64.HI R5, R2, 0x2, R5 ;  /* 0x0000000202057819 */ /* 0x000fc40000010205 */
[C---:B-1----:R-:W-:Y:S02]  /*08e0*/  IADD3 R2, P0, PT, R4.reuse, UR12, RZ ;  /* 0x0000000c04027c10 */ /* 0x042fe4000ff1e0ff */
[----:B------:R-:W-:Y:S01]  /*08f0*/  IADD3 R4, P1, PT, R4, UR14, RZ ;  /* 0x0000000e04047c10 */ /* 0x000fe2000ff3e0ff */
[----:B0-----:R-:W-:-:S06]  /*0900*/  IMAD.WIDE.U32 R8, R3, 0x4, R8 ;  /* 0x0000000403087825 */ /* 0x001fcc00078e0008 */
[----:B------:R-:W3:Y:S01]  /*0910*/  LDG.E R8, desc[UR8][R8.64] ;  /* 0x0000000808087981 */ /* 0x000ee2000c1e1900 */
[----:B--2---:R-:W-:Y:S01]  /*0920*/  IMAD.WIDE.U32 R10, R3, 0x4, R10 ;  /* 0x00000004030a7825 */ /* 0x004fe200078e000a */
[C---:B------:R-:W-:Y:S02]  /*0930*/  IADD3.X R3, PT, PT, R5.reuse, UR13, RZ, P0, !PT ;  /* 0x0000000d05037c10 */ /* 0x040fe400087fe4ff */
[----:B------:R-:W-:-:S03]  /*0940*/  IADD3.X R5, PT, PT, R5, UR15, RZ, P1, !PT ;  /* 0x0000000f05057c10 */ /* 0x000fc60008ffe4ff */
[----:B------:R-:W3:Y:S04]  /*0950*/  LDG.E R10, desc[UR8][R10.64] ;  /* 0x000000080a0a7981 */ /* 0x000ee8000c1e1900 */
[----:B------:R-:W2:Y:S04]  /*0960*/  LDG.E R12, desc[UR8][R2.64+0x4] ;  /* 0x00000408020c7981 */ /* 0x000ea8000c1e1900 */
        /* <DEDUP_REMOVED lines=10> */
.L_x_15:
[----:B------:R-:W-:Y:S05]  /*0a10*/  BRA.U !UP1, `(.L_x_11) ;  /* 0x0000000109607547 */ /* 0x000fea000b800000 */
[----:B------:R-:W0:Y:S01]  /*0a20*/  LDC.64 R2, c[0x0][0x388] ;  /* 0x0000e200ff027b82 */ /* 0x000e220000000a00 */
[----:B------:R-:W-:Y:S01]  /*0a30*/  VIADD R7, R6, UR4 ;  /* 0x0000000406077c36 */ /* 0x000fe20008000000 */
[----:B------:R-:W-:-:S06]  /*0a40*/  UIADD3 UR5, UPT, UPT, -UR5, URZ, URZ ;  /* 0x000000ff05057290 */ /* 0x000fcc000fffe1ff */
[----:B------:R-:W1:Y:S01]  /*0a50*/  LDC.64 R4, c[0x0][0x380] ;  /* 0x0000e000ff047b82 */ /* 0x000e620000000a00 */
[----:B0-----:R-:W-:-:S03]  /*0a60*/  IMAD.WIDE.U32 R2, R7, 0x4, R2 ;  /* 0x0000000407027825 */ /* 0x001fc600078e0002 */
[----:B------:R-:W-:Y:S02]  /*0a70*/  MOV R8, R2 ;  /* 0x0000000200087202 */ /* 0x000fe40000000f00 */
[----:B------:R-:W-:Y:S01]  /*0a80*/  MOV R9, R3 ;  /* 0x0000000300097202 */ /* 0x000fe20000000f00 */
[----:B-1----:R-:W-:-:S03]  /*0a90*/  IMAD.WIDE.U32 R4, R7, 0x4, R4 ;  /* 0x0000000407047825 */ /* 0x002fc600078e0004 */
[----:B------:R-:W-:Y:S02]  /*0aa0*/  MOV R6, R4 ;  /* 0x0000000400067202 */ /* 0x000fe40000000f00 */
[----:B------:R-:W-:-:S07]  /*0ab0*/  MOV R7, R5 ;  /* 0x0000000500077202 */ /* 0x000fce0000000f00 */
.L_x_16:
[----:B------:R-:W-:Y:S01]  /*0ac0*/  IMAD.MOV.U32 R2, RZ, RZ, R6 ;  /* 0x000000ffff027224 */ /* 0x000fe200078e0006 */
[----:B------:R-:W-:Y:S02]  /*0ad0*/  MOV R4, R8 ;  /* 0x0000000800047202 */ /* 0x000fe40000000f00 */
[----:B------:R-:W-:Y:S02]  /*0ae0*/  MOV R3, R7 ;  /* 0x0000000700037202 */ /* 0x000fe40000000f00 */
[----:B------:R-:W-:-:S03]  /*0af0*/  MOV R5, R9 ;  /* 0x0000000900057202 */ /* 0x000fc60000000f00 */
[----:B------:R-:W2:Y:S04]  /*0b00*/  LDG.E R2, desc[UR8][R2.64] ;  /* 0x0000000802027981 */ /* 0x000ea8000c1e1900 */
[----:B------:R-:W2:Y:S01]  /*0b10*/  LDG.E R4, desc[UR8][R4.64] ;  /* 0x0000000804047981 */ /* 0x000ea2000c1e1900 */
[----:B------:R-:W-:Y:S01]  /*0b20*/  UIADD3 UR5, UPT, UPT, UR5, 0x1, URZ ;  /* 0x0000000105057890 */ /* 0x000fe2000fffe0ff */
[----:B------:R-:W-:Y:S02]  /*0b30*/  IADD3 R8, P0, PT, R8, 0x4, RZ ;  /* 0x0000000408087810 */ /* 0x000fe40007f1e0ff */
[----:B------:R-:W-:Y:S01]  /*0b40*/  IADD3 R6, P1, PT, R6, 0x4, RZ ;  /* 0x0000000406067810 */ /* 0x000fe20007f3e0ff */
[----:B------:R-:W-:Y:S01]  /*0b50*/  UISETP.NE.AND UP0, UPT, UR5, URZ, UPT ;  /* 0x000000ff0500728c */ /* 0x000fe2000bf05270 */
[----:B------:R-:W-:-:S02]  /*0b60*/  IADD3.X R9, PT, PT, RZ, R9, RZ, P0, !PT ;  /* 0x00000009ff097210 */ /* 0x000fc400007fe4ff */
[----:B------:R-:W-:Y:S01]  /*0b70*/  IADD3.X R7, PT, PT, RZ, R7, RZ, P1, !PT ;  /* 0x00000007ff077210 */ /* 0x000fe20000ffe4ff */
[----:B--2---:R-:W-:-:S05]  /*0b80*/  FFMA R15, R2, R4, R15 ;  /* 0x00000004020f7223 */ /* 0x004fca000000000f */
[----:B------:R-:W-:Y:S05]  /*0b90*/  BRA.U UP0, `(.L_x_16) ;  /* 0xfffffffd00c87547 */ /* 0x000fea000b83ffff */
.L_x_11:
[----:B------:R-:W0:Y:S02]  /*0ba0*/  LDCU UR4, c[0x0][0x398] ;  /* 0x00007300ff0477ac */ /* 0x000e240008000800 */
[----:B0-----:R-:W-:-:S13]  /*0bb0*/  ISETP.GE.AND P0, PT, R0, UR4, PT ;  /* 0x0000000400007c0c */ /* 0x001fda000bf06270 */
[----:B------:R-:W-:Y:S05]  /*0bc0*/  @P0 EXIT ;  /* 0x000000000000094d */ /* 0x000fea0003800000 */
[----:B------:R-:W0:Y:S02]  /*0bd0*/  LDC.64 R2, c[0x0][0x390] ;  /* 0x0000e400ff027b82 */ /* 0x000e240000000a00 */
[----:B0-----:R-:W-:-:S05]  /*0be0*/  IMAD.WIDE.U32 R2, R0, 0x4, R2 ;  /* 0x0000000400027825 */ /* 0x001fca00078e0002 */
[----:B------:R-:W-:Y:S01]  /*0bf0*/  STG.E desc[UR8][R2.64], R15 ;  /* 0x0000000f02007986 */ /* 0x000fe2000c101908 */
[----:B------:R-:W-:Y:S05]  /*0c00*/  EXIT ;  /* 0x000000000000794d */ /* 0x000fea0003800000 */
.L_x_17:
        /* <DEDUP_REMOVED lines=15> */
.L_x_20:


//--------------------- .nv.shared._Z15mult_transposeBPfS_S_iii --------------------------
	.section	.nv.shared._Z15mult_transposeBPfS_S_iii,"aw",@nobits
	.sectionflags	@""
	.align	4
.nv.shared._Z15mult_transposeBPfS_S_iii:
	.zero		3072


//--------------------- .nv.shared.reserved.0     --------------------------
	.section	.nv.shared.reserved.0,"aw",@nobits
	.weak		__nv_reservedSMEM_offset_0_alias
	.size		__nv_reservedSMEM_offset_0_alias, 0, 64
	.other		__nv_reservedSMEM_offset_0_alias,@"STO_CUDA_RESERVED_SHARED STV_DEFAULT"
__nv_reservedSMEM_offset_0_alias:
	.zero		0
	.zero		64


//--------------------- .nv.constant0._Z15mult_transposeBPfS_S_iii --------------------------
	.section	.nv.constant0._Z15mult_transposeBPfS_S_iii,"a",@progbits
	.sectionflags	@""
	.align	4
.nv.constant0._Z15mult_transposeBPfS_S_iii:
	.zero		932


//--------------------- .nv.constant0._Z4diagPfS_S_iii --------------------------
	.section	.nv.constant0._Z4diagPfS_S_iii,"a",@progbits
	.sectionflags	@""
	.align	4
.nv.constant0._Z4diagPfS_S_iii:
	.zero		932


//--------------------- .nv.constant0._Z8diagonalPfS_S_iii --------------------------
	.section	.nv.constant0._Z8diagonalPfS_S_iii,"a",@progbits
	.sectionflags	@""
	.align	4
.nv.constant0._Z8diagonalPfS_S_iii:
	.zero		932


//--------------------- SYMBOLS --------------------------

	.type		.nv.reservedSmem.offset0,@object
	.size		.nv.reservedSmem.offset0,0x4
	.type		.nv.reservedSmem.cap,@object
	.size		.nv.reservedSmem.cap,0x4
